	.headerflags	@"EF_CUDA_TEXMODE_UNIFIED EF_CUDA_64BIT_ADDRESS EF_CUDA_ACCELERATORS EF_CUDA_SM90 EF_CUDA_VIRTUAL_SM(EF_CUDA_SM90)"
	.elftype	@"ET_EXEC"


//--------------------- .nv.info                  --------------------------
	.section	.nv.info,"",@"SHT_CUDA_INFO"
	.align	4


	//----- nvinfo : EIATTR_REGCOUNT
	.align		4
        /*0000*/ 	.byte	0x04, 0x2f
        /*0002*/ 	.short	(.L_1 - .L_0)
	.align		4
.L_0:
        /*0004*/ 	.word	index@(triton_poi_fused_cat_23)
        /*0008*/ 	.word	0x0000002c


	//----- nvinfo : EIATTR_MIN_STACK_SIZE
	.align		4
.L_1:
        /*000c*/ 	.byte	0x04, 0x12
        /*000e*/ 	.short	(.L_3 - .L_2)
	.align		4
.L_2:
        /*0010*/ 	.word	index@(triton_poi_fused_cat_23)
        /*0014*/ 	.word	0x00000000


	//----- nvinfo : EIATTR_FRAME_SIZE
	.align		4
.L_3:
        /*0018*/ 	.byte	0x04, 0x11
        /*001a*/ 	.short	(.L_5 - .L_4)
	.align		4
.L_4:
        /*001c*/ 	.word	index@(triton_poi_fused_cat_23)
        /*0020*/ 	.word	0x00000000


	//----- nvinfo : EIATTR_MIN_STACK_SIZE
	.align		4
.L_5:
        /*0024*/ 	.byte	0x04, 0x12
        /*0026*/ 	.short	(.L_7 - .L_6)
	.align		4
.L_6:
        /*0028*/ 	.word	index@(triton_poi_fused_cat_23)
        /*002c*/ 	.word	0x00000000
.L_7:


//--------------------- .nv.info.triton_poi_fused_cat_23 --------------------------
	.section	.nv.info.triton_poi_fused_cat_23,"",@"SHT_CUDA_INFO"
	.sectionflags	@""
	.align	4


	//----- nvinfo : EIATTR_CUDA_API_VERSION
	.align		4
        /*0000*/ 	.byte	0x04, 0x37
        /*0002*/ 	.short	(.L_9 - .L_8)
.L_8:
        /*0004*/ 	.word	0x0000007c


	//----- nvinfo : EIATTR_KPARAM_INFO
	.align		4
.L_9:
        /*0008*/ 	.byte	0x04, 0x17
        /*000a*/ 	.short	(.L_11 - .L_10)
.L_10:
        /*000c*/ 	.word	0x00000000
        /*0010*/ 	.short	0x0009
        /*0012*/ 	.short	0x0048
        /*0014*/ 	.byte	0x00, 0xf0, 0x11, 0x00


	//----- nvinfo : EIATTR_KPARAM_INFO
	.align		4
.L_11:
        /*0018*/ 	.byte	0x04, 0x17
        /*001a*/ 	.short	(.L_13 - .L_12)
.L_12:
        /*001c*/ 	.word	0x00000000
        /*0020*/ 	.short	0x0008
        /*0022*/ 	.short	0x0040
        /*0024*/ 	.byte	0x00, 0xf4, 0x21, 0x00


	//----- nvinfo : EIATTR_KPARAM_INFO
	.align		4
.L_13:
        /*0028*/ 	.byte	0x04, 0x17
        /*002a*/ 	.short	(.L_15 - .L_14)
.L_14:
        /*002c*/ 	.word	0x00000000
        /*0030*/ 	.short	0x0007
        /*0032*/ 	.short	0x0038
        /*0034*/ 	.byte	0x00, 0xf4, 0x21, 0x00


	//----- nvinfo : EIATTR_KPARAM_INFO
	.align		4
.L_15:
        /*0038*/ 	.byte	0x04, 0x17
        /*003a*/ 	.short	(.L_17 - .L_16)
.L_16:
        /*003c*/ 	.word	0x00000000
        /*0040*/ 	.short	0x0006
        /*0042*/ 	.short	0x0030
        /*0044*/ 	.byte	0x00, 0xf4, 0x21, 0x00


	//----- nvinfo : EIATTR_KPARAM_INFO
	.align		4
.L_17:
        /*0048*/ 	.byte	0x04, 0x17
        /*004a*/ 	.short	(.L_19 - .L_18)
.L_18:
        /*004c*/ 	.word	0x00000000
        /*0050*/ 	.short	0x0005
        /*0052*/ 	.short	0x0028
        /*0054*/ 	.byte	0x00, 0xf4, 0x21, 0x00


	//----- nvinfo : EIATTR_KPARAM_INFO
	.align		4
.L_19:
        /*0058*/ 	.byte	0x04, 0x17
        /*005a*/ 	.short	(.L_21 - .L_20)
.L_20:
        /*005c*/ 	.word	0x00000000
        /*0060*/ 	.short	0x0004
        /*0062*/ 	.short	0x0020
        /*0064*/ 	.byte	0x00, 0xf4, 0x21, 0x00


	//----- nvinfo : EIATTR_KPARAM_INFO
	.align		4
.L_21:
        /*0068*/ 	.byte	0x04, 0x17
        /*006a*/ 	.short	(.L_23 - .L_22)
.L_22:
        /*006c*/ 	.word	0x00000000
        /*0070*/ 	.short	0x0003
        /*0072*/ 	.short	0x0018
        /*0074*/ 	.byte	0x00, 0xf4, 0x21, 0x00


	//----- nvinfo : EIATTR_KPARAM_INFO
	.align		4
.L_23:
        /*0078*/ 	.byte	0x04, 0x17
        /*007a*/ 	.short	(.L_25 - .L_24)
.L_24:
        /*007c*/ 	.word	0x00000000
        /*0080*/ 	.short	0x0002
        /*0082*/ 	.short	0x0010
        /*0084*/ 	.byte	0x00, 0xf4, 0x21, 0x00


	//----- nvinfo : EIATTR_KPARAM_INFO
	.align		4
.L_25:
        /*0088*/ 	.byte	0x04, 0x17
        /*008a*/ 	.short	(.L_27 - .L_26)
.L_26:
        /*008c*/ 	.word	0x00000000
        /*0090*/ 	.short	0x0001
        /*0092*/ 	.short	0x0008
        /*0094*/ 	.byte	0x00, 0xf4, 0x21, 0x00


	//----- nvinfo : EIATTR_KPARAM_INFO
	.align		4
.L_27:
        /*0098*/ 	.byte	0x04, 0x17
        /*009a*/ 	.short	(.L_29 - .L_28)
.L_28:
        /*009c*/ 	.word	0x00000000
        /*00a0*/ 	.short	0x0000
        /*00a2*/ 	.short	0x0000
        /*00a4*/ 	.byte	0x00, 0xf4, 0x21, 0x00


	//----- nvinfo : EIATTR_SPARSE_MMA_MASK
	.align		4
.L_29:
        /*00a8*/ 	.byte	0x03, 0x50
        /*00aa*/ 	.short	0x0000


	//----- nvinfo : EIATTR_MAXREG_COUNT
	.align		4
        /*00ac*/ 	.byte	0x03, 0x1b
        /*00ae*/ 	.short	0x00ff


	//----- nvinfo : EIATTR_EXIT_INSTR_OFFSETS
	.align		4
        /*00b0*/ 	.byte	0x04, 0x1c
        /*00b2*/ 	.short	(.L_31 - .L_30)


	//   ....[0]....
.L_30:
        /*00b4*/ 	.word	0x00001c80


	//----- nvinfo : EIATTR_REQNTID
	.align		4
.L_31:
        /*00b8*/ 	.byte	0x04, 0x10
        /*00ba*/ 	.short	(.L_33 - .L_32)
.L_32:
        /*00bc*/ 	.word	0x00000080
        /*00c0*/ 	.word	0x00000001
        /*00c4*/ 	.word	0x00000001


	//----- nvinfo : EIATTR_CBANK_PARAM_SIZE
	.align		4
.L_33:
        /*00c8*/ 	.byte	0x03, 0x19
        /*00ca*/ 	.short	0x004c


	//----- nvinfo : EIATTR_PARAM_CBANK
	.align		4
        /*00cc*/ 	.byte	0x04, 0x0a
        /*00ce*/ 	.short	(.L_35 - .L_34)
	.align		4
.L_34:
        /*00d0*/ 	.word	index@(.nv.constant0.triton_poi_fused_cat_23)
        /*00d4*/ 	.short	0x0210
        /*00d6*/ 	.short	0x004c


	//----- nvinfo : EIATTR_SW_WAR
	.align		4
.L_35:
        /*00d8*/ 	.byte	0x04, 0x36
        /*00da*/ 	.short	(.L_37 - .L_36)
.L_36:
        /*00dc*/ 	.word	0x00000008
.L_37:


//--------------------- .nv.callgraph             --------------------------
	.section	.nv.callgraph,"",@"SHT_CUDA_CALLGRAPH"
	.align	4
	.sectionentsize	8
	.align		4
        /*0000*/ 	.word	0x00000000
	.align		4
        /*0004*/ 	.word	0xffffffff
	.align		4
        /*0008*/ 	.word	0x00000000
	.align		4
        /*000c*/ 	.word	0xfffffffe
	.align		4
        /*0010*/ 	.word	0x00000000
	.align		4
        /*0014*/ 	.word	0xfffffffd
	.align		4
        /*0018*/ 	.word	0x00000000
	.align		4
        /*001c*/ 	.word	0xfffffffc


//--------------------- .text.triton_poi_fused_cat_23 --------------------------
	.section	.text.triton_poi_fused_cat_23,"ax",@progbits
	.align	128
        .global         triton_poi_fused_cat_23
        .type           triton_poi_fused_cat_23,@function
        .size           triton_poi_fused_cat_23,(.L_x_1 - triton_poi_fused_cat_23)
        .other          triton_poi_fused_cat_23,@"STO_CUDA_ENTRY STV_DEFAULT"
triton_poi_fused_cat_23:
.text.triton_poi_fused_cat_23:
[----:B------:R-:W-:Y:S01]  /*0000*/  LDC R1, c[0x0][0x28] ;  /* 0x00000a00ff017b82 */ /* 0x000fe20000000800 */
[----:B------:R-:W1:Y:S07]  /*0010*/  S2R R0, SR_TID.X ;  /* 0x0000000000007919 */ /* 0x000e6e0000002100 */
[----:B------:R-:W2:Y:S01]  /*0020*/  LDC.64 R8, c[0x0][0x220] ;  /* 0x00008800ff087b82 */ /* 0x000ea20000000a00 */
[----:B------:R-:W-:Y:S01]  /*0030*/  CS2R R18, SRZ ;  /* 0x0000000000127805 */ /* 0x000fe2000001ff00 */
[----:B------:R-:W-:Y:S01]  /*0040*/  ULDC.64 UR4, c[0x0][0x208] ;  /* 0x0000820000047ab9 */ /* 0x000fe20000000a00 */
[----:B------:R-:W3:Y:S01]  /*0050*/  S2R R3, SR_CTAID.X ;  /* 0x0000000000037919 */ /* 0x000ee20000002500 */
[----:B------:R-:W-:-:S04]  /*0060*/  ULDC.64 UR6, c[0x0][0x230] ;  /* 0x00008c0000067ab9 */ /* 0x000fc80000000a00 */
[----:B------:R-:W4:Y:S01]  /*0070*/  LDC.64 R38, c[0x0][0x228] ;  /* 0x00008a00ff267b82 */ /* 0x000f220000000a00 */
[----:B-1----:R-:W-:Y:S01]  /*0080*/  IMAD.SHL.U32 R0, R0, 0x4, RZ ;  /* 0x0000000400007824 */ /* 0x002fe200078e00ff */
[----:B---3--:R-:W-:-:S04]  /*0090*/  SHF.R.S32.HI R15, RZ, 0x15, R3 ;  /* 0x00000015ff0f7819 */ /* 0x008fc80000011403 */
[----:B------:R-:W-:Y:S02]  /*00a0*/  LOP3.LUT R0, R0, 0x1fc, RZ, 0xc0, !PT ;  /* 0x000001fc00007812 */ /* 0x000fe400078ec0ff */
[----:B------:R-:W-:-:S03]  /*00b0*/  SGXT R15, R15, 0x1 ;  /* 0x000000010f0f781a */ /* 0x000fc60000000200 */
[----:B------:R-:W-:-:S04]  /*00c0*/  IMAD R0, R3, 0x400, R0 ;  /* 0x0000040003007824 */ /* 0x000fc800078e0200 */
[----:B------:R-:W-:Y:S01]  /*00d0*/  VIADD R26, R0, 0x200 ;  /* 0x00000200001a7836 */ /* 0x000fe20000000000 */
[-C--:B------:R-:W-:Y:S02]  /*00e0*/  LEA.HI R32, R15, R0.reuse, RZ, 0xa ;  /* 0x000000000f207211 */ /* 0x080fe400078f50ff */
[----:B------:R-:W-:Y:S02]  /*00f0*/  SHF.R.S32.HI R3, RZ, 0x1f, R0 ;  /* 0x0000001fff037819 */ /* 0x000fe40000011400 */
[----:B------:R-:W-:Y:S02]  /*0100*/  SHF.R.S32.HI R27, RZ, 0xa, R32 ;  /* 0x0000000aff1b7819 */ /* 0x000fe40000011420 */
[----:B------:R-:W-:Y:S02]  /*0110*/  LEA.HI R4, R3, R0, RZ, 0x5 ;  /* 0x0000000003047211 */ /* 0x000fe400078f28ff */
[----:B------:R-:W-:Y:S01]  /*0120*/  LEA.HI R24, R15, R26, RZ, 0xa ;  /* 0x0000001a0f187211 */ /* 0x000fe200078f50ff */
[----:B------:R-:W-:Y:S01]  /*0130*/  IMAD.HI R2, R27, 0x2aaaaaab, RZ ;  /* 0x2aaaaaab1b027827 */ /* 0x000fe200078e02ff */
[----:B------:R-:W-:-:S02]  /*0140*/  SHF.R.S32.HI R17, RZ, 0x5, R4 ;  /* 0x00000005ff117819 */ /* 0x000fc40000011404 */
[----:B------:R-:W-:Y:S02]  /*0150*/  SHF.R.S32.HI R29, RZ, 0xa, R24 ;  /* 0x0000000aff1d7819 */ /* 0x000fe40000011418 */
[----:B------:R-:W-:Y:S02]  /*0160*/  SHF.R.U32.HI R3, RZ, 0x1f, R2 ;  /* 0x0000001fff037819 */ /* 0x000fe40000011602 */
[----:B------:R-:W-:Y:S02]  /*0170*/  LOP3.LUT R5, R4, 0xffffffe0, RZ, 0xc0, !PT ;  /* 0xffffffe004057812 */ /* 0x000fe400078ec0ff */
[----:B------:R-:W-:Y:S02]  /*0180*/  LEA.HI R6, R2, R3, RZ, 0x1b ;  /* 0x0000000302067211 */ /* 0x000fe400078fd8ff */
[----:B------:R-:W-:-:S03]  /*0190*/  LEA.HI R2, R17, R17, RZ, 0x5 ;  /* 0x0000001111027211 */ /* 0x000fc600078f28ff */
[----:B------:R-:W-:Y:S01]  /*01a0*/  IMAD R27, R6, -0xc0, R27 ;  /* 0xffffff40061b7824 */ /* 0x000fe200078e021b */
[----:B------:R-:W-:-:S04]  /*01b0*/  LOP3.LUT R2, R2, 0xffffffe0, RZ, 0xc0, !PT ;  /* 0xffffffe002027812 */ /* 0x000fc800078ec0ff */
[----:B------:R-:W-:Y:S01]  /*01c0*/  ISETP.GT.AND P0, PT, R27, 0x3f, PT ;  /* 0x0000003f1b00780c */ /* 0x000fe20003f04270 */
[----:B------:R-:W-:Y:S02]  /*01d0*/  IMAD.IADD R3, R17, 0x1, -R2 ;  /* 0x0000000111037824 */ /* 0x000fe400078e0a02 */
[----:B------:R-:W-:-:S04]  /*01e0*/  IMAD.HI R11, R29, 0x2aaaaaab, RZ ;  /* 0x2aaaaaab1d0b7827 */ /* 0x000fc800078e02ff */
[----:B--2---:R-:W-:Y:S01]  /*01f0*/  IMAD.WIDE R2, R3, 0x8, R8 ;  /* 0x0000000803027825 */ /* 0x004fe200078e0208 */
[----:B------:R-:W-:Y:S02]  /*0200*/  SHF.R.U32.HI R12, RZ, 0x1f, R11 ;  /* 0x0000001fff0c7819 */ /* 0x000fe4000001160b */
[----:B------:R-:W-:Y:S01]  /*0210*/  LEA.HI R10, R15, R26, RZ, 0x5 ;  /* 0x0000001a0f0a7211 */ /* 0x000fe200078f28ff */
[----:B------:R-:W-:Y:S02]  /*0220*/  IMAD.IADD R34, R0, 0x1, -R5 ;  /* 0x0000000100227824 */ /* 0x000fe400078e0a05 */
[----:B------:R1:W2:Y:S01]  /*0230*/  @P0 LDG.E.EL.64 R18, desc[UR4][R2.64] ;  /* 0x0000000402120981 */ /* 0x0002a2000c2e1b00 */
[----:B------:R-:W-:Y:S02]  /*0240*/  LEA.HI R12, R11, R12, RZ, 0x1b ;  /* 0x0000000c0b0c7211 */ /* 0x000fe400078fd8ff */
[----:B------:R-:W-:Y:S02]  /*0250*/  CS2R R4, SRZ ;  /* 0x0000000000047805 */ /* 0x000fe4000001ff00 */
[----:B------:R-:W-:-:S02]  /*0260*/  SHF.R.S32.HI R10, RZ, 0x5, R10 ;  /* 0x00000005ff0a7819 */ /* 0x000fc4000001140a */
[----:B------:R-:W-:Y:S01]  /*0270*/  CS2R R6, SRZ ;  /* 0x0000000000067805 */ /* 0x000fe2000001ff00 */
[----:B----4-:R-:W-:-:S04]  /*0280*/  IMAD.WIDE R20, R34, 0x8, R38 ;  /* 0x0000000822147825 */ /* 0x010fc800078e0226 */
[----:B------:R-:W-:Y:S01]  /*0290*/  IMAD R29, R12, -0xc0, R29 ;  /* 0xffffff400c1d7824 */ /* 0x000fe200078e021d */
[----:B-1----:R-:W-:Y:S01]  /*02a0*/  LEA.HI R2, R10, R10, RZ, 0x5 ;  /* 0x0000000a0a027211 */ /* 0x002fe200078f28ff */
[----:B------:R-:W3:Y:S01]  /*02b0*/  @P0 LDG.E.EL.128 R4, desc[UR4][R20.64] ;  /* 0x0000000414040981 */ /* 0x000ee2000c2e1d00 */
[----:B------:R-:W-:Y:S02]  /*02c0*/  CS2R R12, SRZ ;  /* 0x00000000000c7805 */ /* 0x000fe4000001ff00 */
[----:B------:R-:W-:Y:S02]  /*02d0*/  LOP3.LUT R3, R2, 0xffffffe0, RZ, 0xc0, !PT ;  /* 0xffffffe002037812 */ /* 0x000fe400078ec0ff */
[----:B------:R-:W-:-:S03]  /*02e0*/  ISETP.GT.AND P1, PT, R29, 0x3f, PT ;  /* 0x0000003f1d00780c */ /* 0x000fc60003f24270 */
[----:B------:R-:W-:-:S04]  /*02f0*/  IMAD.IADD R2, R10, 0x1, -R3 ;  /* 0x000000010a027824 */ /* 0x000fc800078e0a03 */
[----:B------:R-:W-:-:S06]  /*0300*/  IMAD.WIDE R22, R2, 0x8, R8 ;  /* 0x0000000802167825 */ /* 0x000fcc00078e0208 */
[----:B------:R-:W4:Y:S01]  /*0310*/  @P1 LDG.E.EL.64 R12, desc[UR4][R22.64] ;  /* 0x00000004160c1981 */ /* 0x000f22000c2e1b00 */
[----:B------:R-:W-:Y:S02]  /*0320*/  CS2R R8, SRZ ;  /* 0x0000000000087805 */ /* 0x000fe4000001ff00 */
[----:B------:R-:W-:-:S06]  /*0330*/  CS2R R10, SRZ ;  /* 0x00000000000a7805 */ /* 0x000fcc000001ff00 */
[----:B------:R-:W5:Y:S01]  /*0340*/  @P1 LDG.E.EL.128 R8, desc[UR4][R20.64] ;  /* 0x0000000414081981 */ /* 0x000f62000c2e1d00 */
[----:B------:R-:W-:-:S04]  /*0350*/  VIADD R33, R27, 0xffffffc0 ;  /* 0xffffffc01b217836 */ /* 0x000fc80000000000 */
[----:B------:R-:W-:Y:S01]  /*0360*/  IMAD.SHL.U32 R25, R33, 0x100, RZ ;  /* 0x0000010021197824 */ /* 0x000fe200078e00ff */
[----:B--2---:R-:W-:Y:S02]  /*0370*/  SEL R14, R19, RZ, P0 ;  /* 0x000000ff130e7207 */ /* 0x004fe40000000000 */
[----:B------:R-:W-:Y:S02]  /*0380*/  SEL R18, R18, RZ, P0 ;  /* 0x000000ff12127207 */ /* 0x000fe40000000000 */
[----:B------:R-:W-:-:S04]  /*0390*/  SHF.R.U32.HI R3, RZ, 0x1b, R14 ;  /* 0x0000001bff037819 */ /* 0x000fc8000001160e */
[----:B------:R-:W-:Y:S02]  /*03a0*/  LOP3.LUT R3, R3, 0x10, RZ, 0xc0, !PT ;  /* 0x0000001003037812 */ /* 0x000fe400078ec0ff */
[----:B---3--:R-:W-:Y:S02]  /*03b0*/  SEL R19, R5, RZ, P0 ;  /* 0x000000ff05137207 */ /* 0x008fe40000000000 */
[----:B------:R-:W-:Y:S01]  /*03c0*/  IADD3 R18, P2, R3, R18, RZ ;  /* 0x0000001203127210 */ /* 0x000fe20007f5e0ff */
[----:B------:R-:W-:Y:S01]  /*03d0*/  IMAD.HI R3, R0, 0x2aaaaaab, RZ ;  /* 0x2aaaaaab00037827 */ /* 0x000fe200078e02ff */
[----:B------:R-:W-:Y:S02]  /*03e0*/  SEL R16, R4, RZ, P0 ;  /* 0x000000ff04107207 */ /* 0x000fe40000000000 */
[----:B------:R-:W-:Y:S01]  /*03f0*/  SHF.R.U32.HI R5, RZ, 0x19, R19 ;  /* 0x00000019ff057819 */ /* 0x000fe20000011613 */
[----:B------:R-:W-:Y:S01]  /*0400*/  IMAD.X R31, RZ, RZ, R14, P2 ;  /* 0x000000ffff1f7224 */ /* 0x000fe200010e060e */
[----:B------:R-:W-:Y:S01]  /*0410*/  LEA R4, P2, R16, UR6, 0x2 ;  /* 0x0000000610047c11 */ /* 0x000fe2000f8410ff */
[----:B------:R-:W-:Y:S01]  /*0420*/  IMAD.SHL.U32 R30, R18, 0x40, RZ ;  /* 0x00000040121e7824 */ /* 0x000fe200078e00ff */
[----:B------:R-:W-:-:S02]  /*0430*/  LOP3.LUT R5, R5, 0x40, RZ, 0xc0, !PT ;  /* 0x0000004005057812 */ /* 0x000fc400078ec0ff */
[----:B------:R-:W-:Y:S02]  /*0440*/  SHF.R.U32.HI R14, RZ, 0x1f, R3 ;  /* 0x0000001fff0e7819 */ /* 0x000fe40000011603 */
[----:B------:R-:W-:Y:S02]  /*0450*/  LEA.HI.X R16, R16, UR7, R19, 0x2, P2 ;  /* 0x0000000710107c11 */ /* 0x000fe400090f1413 */
[----:B------:R-:W-:Y:S02]  /*0460*/  SHF.L.U64.HI R31, R18, 0x6, R31 ;  /* 0x00000006121f7819 */ /* 0x000fe4000001021f */
[----:B------:R-:W-:Y:S02]  /*0470*/  IADD3 R4, P2, P3, R30, R4, R5 ;  /* 0x000000041e047210 */ /* 0x000fe40007b5e005 */
[----:B------:R-:W-:Y:S02]  /*0480*/  SEL R19, R6, RZ, P0 ;  /* 0x000000ff06137207 */ /* 0x000fe40000000000 */
[----:B----4-:R-:W-:-:S02]  /*0490*/  SEL R13, R13, RZ, P1 ;  /* 0x000000ff0d0d7207 */ /* 0x010fc40000800000 */
[----:B------:R-:W-:Y:S02]  /*04a0*/  LEA.HI.SX32 R3, R3, R14, 0x11 ;  /* 0x0000000e03037211 */ /* 0x000fe400078f8aff */
[----:B------:R-:W-:Y:S02]  /*04b0*/  SEL R14, R7, RZ, P0 ;  /* 0x000000ff070e7207 */ /* 0x000fe40000000000 */
[----:B------:R-:W-:Y:S01]  /*04c0*/  IADD3.X R5, R31, R16, RZ, P2, P3 ;  /* 0x000000101f057210 */ /* 0x000fe200017e64ff */
[----:B------:R-:W-:Y:S01]  /*04d0*/  IMAD.SHL.U32 R18, R3, 0x8000, RZ ;  /* 0x0000800003127824 */ /* 0x000fe200078e00ff */
[----:B------:R-:W-:Y:S02]  /*04e0*/  LEA R40, P2, R19, UR6, 0x2 ;  /* 0x0000000613287c11 */ /* 0x000fe4000f8410ff */
[----:B------:R-:W-:Y:S01]  /*04f0*/  SHF.R.U32.HI R16, RZ, 0x1b, R13 ;  /* 0x0000001bff107819 */ /* 0x000fe2000001160d */
[----:B------:R-:W-:Y:S01]  /*0500*/  IMAD.WIDE R4, R25, 0x4, R4 ;  /* 0x0000000419047825 */ /* 0x000fe200078e0204 */
[----:B------:R-:W-:-:S02]  /*0510*/  SHF.R.U32.HI R41, RZ, 0x19, R14 ;  /* 0x00000019ff297819 */ /* 0x000fc4000001160e */
[----:B------:R-:W-:Y:S02]  /*0520*/  LEA.HI.X R14, R19, UR7, R14, 0x2, P2 ;  /* 0x00000007130e7c11 */ /* 0x000fe400090f140e */
[----:B------:R-:W-:Y:S01]  /*0530*/  SEL R12, R12, RZ, P1 ;  /* 0x000000ff0c0c7207 */ /* 0x000fe20000800000 */
[----:B------:R-:W-:Y:S01]  /*0540*/  IMAD.WIDE R6, R18, 0x4, R4 ;  /* 0x0000000412067825 */ /* 0x000fe200078e0204 */
[----:B------:R-:W-:Y:S02]  /*0550*/  LOP3.LUT R19, R16, 0x10, RZ, 0xc0, !PT ;  /* 0x0000001010137812 */ /* 0x000fe400078ec0ff */
[----:B------:R-:W-:Y:S01]  /*0560*/  LOP3.LUT R41, R41, 0x40, RZ, 0xc0, !PT ;  /* 0x0000004029297812 */ /* 0x000fe200078ec0ff */
[----:B------:R-:W-:Y:S01]  /*0570*/  IMAD.MOV.U32 R4, RZ, RZ, RZ ;  /* 0x000000ffff047224 */ /* 0x000fe200078e00ff */
[----:B------:R-:W-:Y:S02]  /*0580*/  IADD3 R12, P4, R19, R12, RZ ;  /* 0x0000000c130c7210 */ /* 0x000fe40007f9e0ff */
[----:B------:R-:W-:-:S02]  /*0590*/  IADD3 R40, P3, P2, R30, R40, R41 ;  /* 0x000000281e287210 */ /* 0x000fc40007a7e029 */
[----:B-----5:R-:W-:Y:S01]  /*05a0*/  SEL R5, R9, RZ, P1 ;  /* 0x000000ff09057207 */ /* 0x020fe20000800000 */
[----:B------:R-:W-:Y:S01]  /*05b0*/  IMAD.X R21, RZ, RZ, R13, P4 ;  /* 0x000000ffff157224 */ /* 0x000fe200020e060d */
[----:B------:R-:W-:Y:S01]  /*05c0*/  SEL R16, R8, RZ, P1 ;  /* 0x000000ff08107207 */ /* 0x000fe20000800000 */
[----:B------:R-:W-:Y:S01]  /*05d0*/  IMAD.SHL.U32 R20, R12, 0x40, RZ ;  /* 0x000000400c147824 */ /* 0x000fe200078e00ff */
[----:B------:R1:W2:Y:S01]  /*05e0*/  @P0 LDG.E.EL R4, desc[UR4][R6.64] ;  /* 0x0000000406040981 */ /* 0x0002a2000c2e1900 */
[----:B------:R-:W-:Y:S01]  /*05f0*/  IADD3.X R41, R31, R14, RZ, P3, P2 ;  /* 0x0000000e1f297210 */ /* 0x000fe20001fe44ff */
[----:B------:R-:W-:Y:S01]  /*0600*/  IMAD.HI R37, R26, 0x2aaaaaab, RZ ;  /* 0x2aaaaaab1a257827 */ /* 0x000fe200078e02ff */
[----:B------:R-:W-:Y:S02]  /*0610*/  SHF.L.U64.HI R21, R12, 0x6, R21 ;  /* 0x000000060c157819 */ /* 0x000fe40000010215 */
[----:B------:R-:W-:Y:S01]  /*0620*/  SHF.R.U32.HI R9, RZ, 0x19, R5 ;  /* 0x00000019ff097819 */ /* 0x000fe20000011605 */
[----:B------:R-:W-:Y:S01]  /*0630*/  VIADD R12, R0, 0x2 ;  /* 0x00000002000c7836 */ /* 0x000fe20000000000 */
[----:B------:R-:W-:Y:S01]  /*0640*/  LEA R8, P4, R16, UR6, 0x2 ;  /* 0x0000000610087c11 */ /* 0x000fe2000f8810ff */
[----:B------:R-:W-:Y:S01]  /*0650*/  IMAD.WIDE R40, R25, 0x4, R40 ;  /* 0x0000000419287825 */ /* 0x000fe200078e0228 */
[----:B------:R-:W-:-:S02]  /*0660*/  LOP3.LUT R9, R9, 0x40, RZ, 0xc0, !PT ;  /* 0x0000004009097812 */ /* 0x000fc400078ec0ff */
[----:B------:R-:W-:Y:S01]  /*0670*/  LEA.HI R15, R15, R12, RZ, 0x5 ;  /* 0x0000000c0f0f7211 */ /* 0x000fe200078f28ff */
[----:B-1----:R-:W-:Y:S01]  /*0680*/  VIADD R7, R29, 0xffffffc0 ;  /* 0xffffffc01d077836 */ /* 0x002fe20000000000 */
[----:B------:R-:W-:Y:S01]  /*0690*/  LEA.HI.X R16, R16, UR7, R5, 0x2, P4 ;  /* 0x0000000710107c11 */ /* 0x000fe2000a0f1405 */
[----:B------:R-:W-:Y:S01]  /*06a0*/  IMAD.MOV.U32 R5, RZ, RZ, RZ ;  /* 0x000000ffff057224 */ /* 0x000fe200078e00ff */
[----:B------:R-:W-:Y:S01]  /*06b0*/  LOP3.LUT R15, R15, 0xffffffe0, RZ, 0xc0, !PT ;  /* 0xffffffe00f0f7812 */ /* 0x000fe200078ec0ff */
[----:B------:R-:W-:Y:S01]  /*06c0*/  IMAD.SHL.U32 R23, R7, 0x100, RZ ;  /* 0x0000010007177824 */ /* 0x000fe200078e00ff */
[----:B------:R-:W-:Y:S01]  /*06d0*/  IADD3 R8, P4, P5, R20, R8, R9 ;  /* 0x0000000814087210 */ /* 0x000fe20007d9e009 */
[----:B------:R-:W-:Y:S01]  /*06e0*/  IMAD.WIDE R40, R18, 0x4, R40 ;  /* 0x0000000412287825 */ /* 0x000fe200078e0228 */
[----:B------:R-:W-:Y:S02]  /*06f0*/  SHF.R.U32.HI R6, RZ, 0x1f, R37 ;  /* 0x0000001fff067819 */ /* 0x000fe40000011625 */
[----:B------:R-:W-:Y:S01]  /*0700*/  IADD3.X R9, R21, R16, RZ, P4, P5 ;  /* 0x0000001015097210 */ /* 0x000fe200027ea4ff */
[----:B------:R-:W-:Y:S01]  /*0710*/  IMAD.IADD R35, R12, 0x1, -R15 ;  /* 0x000000010c237824 */ /* 0x000fe200078e0a0f */
[----:B------:R-:W-:-:S02]  /*0720*/  CS2R R12, SRZ ;  /* 0x00000000000c7805 */ /* 0x000fc4000001ff00 */
[----:B------:R-:W-:Y:S02]  /*0730*/  CS2R R14, SRZ ;  /* 0x00000000000e7805 */ /* 0x000fe4000001ff00 */
[----:B------:R-:W-:Y:S01]  /*0740*/  SEL R10, R10, RZ, P1 ;  /* 0x000000ff0a0a7207 */ /* 0x000fe20000800000 */
[----:B------:R-:W-:Y:S01]  /*0750*/  IMAD.WIDE R38, R35, 0x8, R38 ;  /* 0x0000000823267825 */ /* 0x000fe200078e0226 */
[----:B------:R-:W-:Y:S01]  /*0760*/  LEA.HI.SX32 R37, R37, R6, 0x11 ;  /* 0x0000000625257211 */ /* 0x000fe200078f8aff */
[----:B------:R-:W3:Y:S01]  /*0770*/  @P0 LDG.E.EL R5, desc[UR4][R40.64] ;  /* 0x0000000428050981 */ /* 0x000ee2000c2e1900 */
[----:B------:R-:W-:Y:S01]  /*0780*/  SEL R11, R11, RZ, P1 ;  /* 0x000000ff0b0b7207 */ /* 0x000fe20000800000 */
[----:B------:R-:W-:Y:S02]  /*0790*/  IMAD.WIDE R8, R23, 0x4, R8 ;  /* 0x0000000417087825 */ /* 0x000fe400078e0208 */
[----:B------:R-:W4:Y:S01]  /*07a0*/  @P0 LDG.E.EL.128 R12, desc[UR4][R38.64] ;  /* 0x00000004260c0981 */ /* 0x000f22000c2e1d00 */
[----:B------:R-:W-:Y:S01]  /*07b0*/  LEA R16, P2, R10, UR6, 0x2 ;  /* 0x000000060a107c11 */ /* 0x000fe2000f8410ff */
[----:B------:R-:W-:-:S02]  /*07c0*/  IMAD.SHL.U32 R28, R37, 0x8000, RZ ;  /* 0x00008000251c7824 */ /* 0x000fc400078e00ff */
[----:B------:R-:W-:Y:S01]  /*07d0*/  IMAD.MOV.U32 R6, RZ, RZ, RZ ;  /* 0x000000ffff067224 */ /* 0x000fe200078e00ff */
[----:B------:R-:W-:Y:S01]  /*07e0*/  LEA.HI.X R10, R10, UR7, R11, 0x2, P2 ;  /* 0x000000070a0a7c11 */ /* 0x000fe200090f140b */
[----:B------:R-:W-:Y:S01]  /*07f0*/  IMAD.WIDE R8, R28, 0x4, R8 ;  /* 0x000000041c087825 */ /* 0x000fe200078e0208 */
[----:B------:R-:W-:-:S04]  /*0800*/  SHF.R.U32.HI R11, RZ, 0x19, R11 ;  /* 0x00000019ff0b7819 */ /* 0x000fc8000001160b */
[----:B------:R-:W-:Y:S01]  /*0810*/  LOP3.LUT R11, R11, 0x40, RZ, 0xc0, !PT ;  /* 0x000000400b0b7812 */ /* 0x000fe200078ec0ff */
[----:B------:R1:W5:Y:S03]  /*0820*/  @P1 LDG.E.EL R6, desc[UR4][R8.64] ;  /* 0x0000000408061981 */ /* 0x000366000c2e1900 */
[----:B-1----:R-:W-:-:S04]  /*0830*/  IADD3 R8, P2, P3, R20, R16, R11 ;  /* 0x0000001014087210 */ /* 0x002fc80007b5e00b */
[----:B------:R-:W-:-:S03]  /*0840*/  IADD3.X R9, R21, R10, RZ, P2, P3 ;  /* 0x0000000a15097210 */ /* 0x000fc600017e64ff */
[----:B------:R-:W-:-:S04]  /*0850*/  IMAD.WIDE R8, R23, 0x4, R8 ;  /* 0x0000000417087825 */ /* 0x000fc800078e0208 */
[----:B------:R-:W-:Y:S02]  /*0860*/  IMAD.MOV.U32 R16, RZ, RZ, RZ ;  /* 0x000000ffff107224 */ /* 0x000fe400078e00ff */
[----:B------:R-:W-:-:S05]  /*0870*/  IMAD.WIDE R8, R28, 0x4, R8 ;  /* 0x000000041c087825 */ /* 0x000fca00078e0208 */
[----:B------:R1:W2:Y:S01]  /*0880*/  @P1 LDG.E.EL R16, desc[UR4][R8.64] ;  /* 0x0000000408101981 */ /* 0x0002a2000c2e1900 */
[----:B----4-:R-:W-:Y:S02]  /*0890*/  SEL R10, R12, RZ, P0 ;  /* 0x000000ff0c0a7207 */ /* 0x010fe40000000000 */
[----:B------:R-:W-:Y:S02]  /*08a0*/  SEL R11, R13, RZ, P0 ;  /* 0x000000ff0d0b7207 */ /* 0x000fe40000000000 */
[C---:B------:R-:W-:Y:S02]  /*08b0*/  LEA R13, P2, R10.reuse, UR6, 0x2 ;  /* 0x000000060a0d7c11 */ /* 0x040fe4000f8410ff */
[--C-:B------:R-:W-:Y:S02]  /*08c0*/  SHF.R.U32.HI R12, RZ, 0x19, R11.reuse ;  /* 0x00000019ff0c7819 */ /* 0x100fe4000001160b */
[----:B------:R-:W-:Y:S02]  /*08d0*/  LEA.HI.X R10, R10, UR7, R11, 0x2, P2 ;  /* 0x000000070a0a7c11 */ /* 0x000fe400090f140b */
[----:B------:R-:W-:-:S02]  /*08e0*/  SEL R11, R15, RZ, P0 ;  /* 0x000000ff0f0b7207 */ /* 0x000fc40000000000 */
[----:B------:R-:W-:Y:S02]  /*08f0*/  SEL R14, R14, RZ, P0 ;  /* 0x000000ff0e0e7207 */ /* 0x000fe40000000000 */
[----:B------:R-:W-:Y:S02]  /*0900*/  LOP3.LUT R12, R12, 0x40, RZ, 0xc0, !PT ;  /* 0x000000400c0c7812 */ /* 0x000fe400078ec0ff */
[----:B------:R-:W-:Y:S02]  /*0910*/  SHF.R.U32.HI R15, RZ, 0x19, R11 ;  /* 0x00000019ff0f7819 */ /* 0x000fe4000001160b */
[----:B-1----:R-:W-:Y:S02]  /*0920*/  LEA R8, P4, R14, UR6, 0x2 ;  /* 0x000000060e087c11 */ /* 0x002fe4000f8810ff */
[----:B------:R-:W-:Y:S02]  /*0930*/  IADD3 R12, P2, P3, R30, R13, R12 ;  /* 0x0000000d1e0c7210 */ /* 0x000fe40007b5e00c */
[----:B------:R-:W-:-:S02]  /*0940*/  LOP3.LUT R15, R15, 0x40, RZ, 0xc0, !PT ;  /* 0x000000400f0f7812 */ /* 0x000fc400078ec0ff */
[----:B------:R-:W-:Y:S02]  /*0950*/  LEA.HI.X R22, R14, UR7, R11, 0x2, P4 ;  /* 0x000000070e167c11 */ /* 0x000fe4000a0f140b */
[----:B------:R-:W-:Y:S02]  /*0960*/  IADD3 R14, P4, P5, R30, R8, R15 ;  /* 0x000000081e0e7210 */ /* 0x000fe40007d9e00f */
[----:B------:R-:W-:Y:S02]  /*0970*/  CS2R R8, SRZ ;  /* 0x0000000000087805 */ /* 0x000fe4000001ff00 */
[----:B------:R-:W-:Y:S02]  /*0980*/  IADD3.X R13, R31, R10, RZ, P2, P3 ;  /* 0x0000000a1f0d7210 */ /* 0x000fe400017e64ff */
[----:B------:R-:W-:-:S06]  /*0990*/  CS2R R10, SRZ ;  /* 0x00000000000a7805 */ /* 0x000fcc000001ff00 */
[----:B------:R-:W4:Y:S01]  /*09a0*/  @P1 LDG.E.EL.128 R8, desc[UR4][R38.64] ;  /* 0x0000000426081981 */ /* 0x000f22000c2e1d00 */
[----:B------:R-:W-:Y:S01]  /*09b0*/  IADD3.X R15, R31, R22, RZ, P4, P5 ;  /* 0x000000161f0f7210 */ /* 0x000fe200027ea4ff */
[----:B------:R-:W-:-:S04]  /*09c0*/  IMAD.WIDE R12, R25, 0x4, R12 ;  /* 0x00000004190c7825 */ /* 0x000fc800078e020c */
[----:B------:R-:W-:-:S04]  /*09d0*/  IMAD.WIDE R14, R25, 0x4, R14 ;  /* 0x00000004190e7825 */ /* 0x000fc800078e020e */
[----:B------:R-:W-:-:S04]  /*09e0*/  IMAD.WIDE R12, R18, 0x4, R12 ;  /* 0x00000004120c7825 */ /* 0x000fc800078e020c */
[----:B------:R-:W-:Y:S01]  /*09f0*/  IMAD.WIDE R14, R18, 0x4, R14 ;  /* 0x00000004120e7825 */ /* 0x000fe200078e020e */
[----:B------:R-:W-:-:S06]  /*0a00*/  CS2R R18, SRZ ;  /* 0x0000000000127805 */ /* 0x000fcc000001ff00 */
[----:B------:R-:W2:Y:S04]  /*0a10*/  @P0 LDG.E.EL R19, desc[UR4][R12.64] ;  /* 0x000000040c130981 */ /* 0x000ea8000c2e1900 */
[----:B------:R1:W2:Y:S02]  /*0a20*/  @P0 LDG.E.EL R18, desc[UR4][R14.64] ;  /* 0x000000040e120981 */ /* 0x0002a4000c2e1900 */
[----:B01----:R-:W0:Y:S01]  /*0a30*/  LDC.64 R14, c[0x0][0x238] ;  /* 0x00008e00ff0e7b82 */ /* 0x003e220000000a00 */
[----:B----4-:R-:W-:Y:S02]  /*0a40*/  SEL R41, R9, RZ, P1 ;  /* 0x000000ff09297207 */ /* 0x010fe40000800000 */
[----:B------:R-:W-:Y:S02]  /*0a50*/  SEL R22, R8, RZ, P1 ;  /* 0x000000ff08167207 */ /* 0x000fe40000800000 */
[----:B------:R-:W-:-:S02]  /*0a60*/  SHF.R.U32.HI R9, RZ, 0x19, R41 ;  /* 0x00000019ff097819 */ /* 0x000fc40000011629 */
[C---:B------:R-:W-:Y:S02]  /*0a70*/  LEA R8, P2, R22.reuse, UR6, 0x2 ;  /* 0x0000000616087c11 */ /* 0x040fe4000f8410ff */
[----:B------:R-:W-:Y:S02]  /*0a80*/  LOP3.LUT R9, R9, 0x40, RZ, 0xc0, !PT ;  /* 0x0000004009097812 */ /* 0x000fe400078ec0ff */
[----:B------:R-:W-:Y:S02]  /*0a90*/  LEA.HI.X R22, R22, UR7, R41, 0x2, P2 ;  /* 0x0000000716167c11 */ /* 0x000fe400090f1429 */
[----:B------:R-:W-:Y:S02]  /*0aa0*/  SEL R13, R11, RZ, P1 ;  /* 0x000000ff0b0d7207 */ /* 0x000fe40000800000 */
[----:B------:R-:W-:Y:S02]  /*0ab0*/  IADD3 R8, P2, P3, R20, R8, R9 ;  /* 0x0000000814087210 */ /* 0x000fe40007b5e009 */
[----:B------:R-:W-:-:S02]  /*0ac0*/  SEL R12, R10, RZ, P1 ;  /* 0x000000ff0a0c7207 */ /* 0x000fc40000800000 */
[----:B------:R-:W-:Y:S02]  /*0ad0*/  SHF.R.U32.HI R11, RZ, 0x19, R13 ;  /* 0x00000019ff0b7819 */ /* 0x000fe4000001160d */
[----:B------:R-:W-:Y:S02]  /*0ae0*/  IADD3.X R9, R21, R22, RZ, P2, P3 ;  /* 0x0000001615097210 */ /* 0x000fe400017e64ff */
[C---:B------:R-:W-:Y:S02]  /*0af0*/  LEA R10, P2, R12.reuse, UR6, 0x2 ;  /* 0x000000060c0a7c11 */ /* 0x040fe4000f8410ff */
[----:B------:R-:W-:Y:S01]  /*0b00*/  LOP3.LUT R11, R11, 0x40, RZ, 0xc0, !PT ;  /* 0x000000400b0b7812 */ /* 0x000fe200078ec0ff */
[----:B------:R-:W-:Y:S01]  /*0b10*/  IMAD.WIDE R8, R23, 0x4, R8 ;  /* 0x0000000417087825 */ /* 0x000fe200078e0208 */
[----:B------:R-:W-:Y:S02]  /*0b20*/  LEA.HI.X R12, R12, UR7, R13, 0x2, P2 ;  /* 0x000000070c0c7c11 */ /* 0x000fe400090f140d */
[----:B------:R-:W-:Y:S01]  /*0b30*/  IADD3 R10, P2, P3, R20, R10, R11 ;  /* 0x0000000a140a7210 */ /* 0x000fe20007b5e00b */
[----:B------:R-:W-:-:S02]  /*0b40*/  IMAD.MOV.U32 R22, RZ, RZ, RZ ;  /* 0x000000ffff167224 */ /* 0x000fc400078e00ff */
[----:B------:R-:W-:Y:S01]  /*0b50*/  IMAD.WIDE R8, R28, 0x4, R8 ;  /* 0x000000041c087825 */ /* 0x000fe200078e0208 */
[----:B------:R-:W-:-:S04]  /*0b60*/  IADD3.X R11, R21, R12, RZ, P2, P3 ;  /* 0x0000000c150b7210 */ /* 0x000fc800017e64ff */
[----:B------:R1:W4:Y:S01]  /*0b70*/  @P1 LDG.E.EL R22, desc[UR4][R8.64] ;  /* 0x0000000408161981 */ /* 0x000322000c2e1900 */
[----:B------:R-:W-:Y:S01]  /*0b80*/  IMAD.WIDE R10, R23, 0x4, R10 ;  /* 0x00000004170a7825 */ /* 0x000fe200078e020a */
[----:B-1----:R-:W-:-:S03]  /*0b90*/  LOP3.LUT R9, R24, 0xfffffc00, RZ, 0xc0, !PT ;  /* 0xfffffc0018097812 */ /* 0x002fc600078ec0ff */
[----:B------:R-:W-:-:S04]  /*0ba0*/  IMAD.WIDE R12, R28, 0x4, R10 ;  /* 0x000000041c0c7825 */ /* 0x000fc800078e020a */
[----:B------:R-:W-:Y:S02]  /*0bb0*/  IMAD.IADD R8, R26, 0x1, -R9 ;  /* 0x000000011a087824 */ /* 0x000fe400078e0a09 */
[C---:B------:R-:W-:Y:S01]  /*0bc0*/  IMAD R28, R37.reuse, -0x30000, R26 ;  /* 0xfffd0000251c7824 */ /* 0x040fe200078e021a */
[----:B------:R-:W-:Y:S01]  /*0bd0*/  CS2R R10, SRZ ;  /* 0x00000000000a7805 */ /* 0x000fe2000001ff00 */
[C---:B------:R-:W-:Y:S01]  /*0be0*/  IMAD R26, R37.reuse, 0x20000, R8 ;  /* 0x00020000251a7824 */ /* 0x040fe200078e0208 */
[----:B------:R-:W-:Y:S01]  /*0bf0*/  CS2R R8, SRZ ;  /* 0x0000000000087805 */ /* 0x000fe2000001ff00 */
[----:B------:R-:W-:Y:S02]  /*0c00*/  IMAD R28, R37, 0x10000, R28 ;  /* 0x00010000251c7824 */ /* 0x000fe400078e021c */
[----:B0-----:R-:W-:-:S05]  /*0c10*/  IMAD.WIDE R36, R34, 0x8, R14 ;  /* 0x0000000822247825 */ /* 0x001fca00078e020e */
[----:B------:R-:W2:Y:S01]  /*0c20*/  @P0 LDG.E.EL.128 R8, desc[UR4][R36.64] ;  /* 0x0000000424080981 */ /* 0x000ea2000c2e1d00 */
[----:B------:R-:W-:-:S05]  /*0c30*/  LOP3.LUT R39, R32, 0xfffffc00, RZ, 0xc0, !PT ;  /* 0xfffffc0020277812 */ /* 0x000fca00078ec0ff */
[----:B------:R-:W-:Y:S02]  /*0c40*/  IMAD.IADD R32, R0, 0x1, -R39 ;  /* 0x0000000100207824 */ /* 0x000fe400078e0a27 */
[----:B------:R-:W-:Y:S02]  /*0c50*/  IMAD.MOV.U32 R24, RZ, RZ, RZ ;  /* 0x000000ffff187224 */ /* 0x000fe400078e00ff */
[----:B------:R-:W-:Y:S01]  /*0c60*/  IMAD R32, R3, 0x20000, R32 ;  /* 0x0002000003207824 */ /* 0x000fe200078e0220 */
[----:B------:R-:W-:-:S03]  /*0c70*/  ISETP.GE.AND P2, PT, R27, 0x40, PT ;  /* 0x000000401b00780c */ /* 0x000fc60003f46270 */
[----:B------:R-:W-:Y:S01]  /*0c80*/  IMAD R27, R33, 0x400, R32 ;  /* 0x00000400211b7824 */ /* 0x000fe200078e0220 */
[----:B------:R0:W3:Y:S02]  /*0c90*/  @P1 LDG.E.EL R24, desc[UR4][R12.64] ;  /* 0x000000040c181981 */ /* 0x0000e4000c2e1900 */
[----:B0-----:R-:W-:Y:S01]  /*0ca0*/  IMAD.HI R13, R0, 0x2aaaaaab, RZ ;  /* 0x2aaaaaab000d7827 */ /* 0x001fe200078e02ff */
[----:B--2---:R-:W-:Y:S02]  /*0cb0*/  SEL R33, R9, RZ, P0 ;  /* 0x000000ff09217207 */ /* 0x004fe40000000000 */
[----:B------:R-:W-:Y:S02]  /*0cc0*/  SEL R12, R8, RZ, P0 ;  /* 0x000000ff080c7207 */ /* 0x000fe40000000000 */
[----:B------:R-:W-:Y:S02]  /*0cd0*/  SHF.R.U32.HI R9, RZ, 0x19, R33 ;  /* 0x00000019ff097819 */ /* 0x000fe40000011621 */
[----:B------:R-:W-:-:S02]  /*0ce0*/  LEA R8, P3, R12, UR6, 0x2 ;  /* 0x000000060c087c11 */ /* 0x000fc4000f8610ff */
[----:B------:R-:W-:Y:S02]  /*0cf0*/  LOP3.LUT R9, R9, 0x40, RZ, 0xc0, !PT ;  /* 0x0000004009097812 */ /* 0x000fe400078ec0ff */
[----:B------:R-:W-:Y:S02]  /*0d00*/  LEA.HI.X R12, R12, UR7, R33, 0x2, P3 ;  /* 0x000000070c0c7c11 */ /* 0x000fe400098f1421 */
[----:B------:R-:W-:-:S04]  /*0d10*/  IADD3 R8, P3, P4, R30, R8, R9 ;  /* 0x000000081e087210 */ /* 0x000fc80007c7e009 */
[----:B------:R-:W-:Y:S02]  /*0d20*/  IADD3.X R9, R31, R12, RZ, P3, P4 ;  /* 0x0000000c1f097210 */ /* 0x000fe40001fe84ff */
[----:B------:R-:W-:-:S04]  /*0d30*/  SHF.R.U32.HI R12, RZ, 0x1f, R13 ;  /* 0x0000001fff0c7819 */ /* 0x000fc8000001160d */
[----:B------:R-:W-:Y:S02]  /*0d40*/  LEA.HI.SX32 R12, R13, R12, 0x11 ;  /* 0x0000000c0d0c7211 */ /* 0x000fe400078f8aff */
[----:B------:R-:W-:Y:S02]  /*0d50*/  SEL R13, R11, RZ, P0 ;  /* 0x000000ff0b0d7207 */ /* 0x000fe40000000000 */
[----:B------:R-:W-:Y:S02]  /*0d60*/  SEL R34, R10, RZ, P0 ;  /* 0x000000ff0a227207 */ /* 0x000fe40000000000 */
[----:B------:R-:W-:Y:S02]  /*0d70*/  SHF.R.U32.HI R11, RZ, 0x19, R13 ;  /* 0x00000019ff0b7819 */ /* 0x000fe4000001160d */
[----:B------:R-:W-:Y:S02]  /*0d80*/  LEA R10, P3, R34, UR6, 0x2 ;  /* 0x00000006220a7c11 */ /* 0x000fe4000f8610ff */
[----:B------:R-:W-:-:S02]  /*0d90*/  LOP3.LUT R11, R11, 0x40, RZ, 0xc0, !PT ;  /* 0x000000400b0b7812 */ /* 0x000fc400078ec0ff */
[----:B------:R-:W-:Y:S02]  /*0da0*/  LEA.HI.X R34, R34, UR7, R13, 0x2, P3 ;  /* 0x0000000722227c11 */ /* 0x000fe400098f140d */
[----:B------:R-:W-:Y:S01]  /*0db0*/  IADD3 R10, P3, P4, R30, R10, R11 ;  /* 0x0000000a1e0a7210 */ /* 0x000fe20007c7e00b */
[----:B------:R-:W-:-:S03]  /*0dc0*/  IMAD.WIDE R8, R25, 0x4, R8 ;  /* 0x0000000419087825 */ /* 0x000fc600078e0208 */
[----:B------:R-:W-:Y:S01]  /*0dd0*/  IADD3.X R11, R31, R34, RZ, P3, P4 ;  /* 0x000000221f0b7210 */ /* 0x000fe20001fe84ff */
[----:B------:R-:W-:Y:S01]  /*0de0*/  IMAD.SHL.U32 R12, R12, 0x8000, RZ ;  /* 0x000080000c0c7824 */ /* 0x000fe200078e00ff */
[----:B------:R-:W-:Y:S01]  /*0df0*/  CS2R R32, SRZ ;  /* 0x0000000000207805 */ /* 0x000fe2000001ff00 */
[----:B------:R-:W-:-:S04]  /*0e00*/  IMAD.WIDE R10, R25, 0x4, R10 ;  /* 0x00000004190a7825 */ /* 0x000fc800078e020a */
[----:B------:R-:W-:-:S04]  /*0e10*/  IMAD.WIDE R8, R12, 0x4, R8 ;  /* 0x000000040c087825 */ /* 0x000fc800078e0208 */
[----:B------:R-:W-:Y:S01]  /*0e20*/  IMAD.WIDE R38, R12, 0x4, R10 ;  /* 0x000000040c267825 */ /* 0x000fe200078e020a */
[----:B------:R0:W2:Y:S01]  /*0e30*/  @P0 LDG.E.EL R32, desc[UR4][R8.64] ;  /* 0x0000000408200981 */ /* 0x0000a2000c2e1900 */
[----:B------:R-:W-:Y:S02]  /*0e40*/  CS2R R10, SRZ ;  /* 0x00000000000a7805 */ /* 0x000fe4000001ff00 */
[----:B------:R-:W-:Y:S01]  /*0e50*/  IMAD.WIDE R34, R35, 0x8, R14 ;  /* 0x0000000823227825 */ /* 0x000fe200078e020e */
[----:B------:R-:W2:Y:S01]  /*0e60*/  @P0 LDG.E.EL R33, desc[UR4][R38.64] ;  /* 0x0000000426210981 */ /* 0x000ea2000c2e1900 */
[----:B0-----:R-:W-:-:S06]  /*0e70*/  CS2R R8, SRZ ;  /* 0x0000000000087805 */ /* 0x001fcc000001ff00 */
[----:B------:R-:W2:Y:S02]  /*0e80*/  @P0 LDG.E.EL.128 R8, desc[UR4][R34.64] ;  /* 0x0000000422080981 */ /* 0x000ea4000c2e1d00 */
[----:B--2---:R-:W-:Y:S02]  /*0e90*/  SEL R14, R8, RZ, P0 ;  /* 0x000000ff080e7207 */ /* 0x004fe40000000000 */
[----:B------:R-:W-:Y:S02]  /*0ea0*/  SEL R9, R9, RZ, P0 ;  /* 0x000000ff09097207 */ /* 0x000fe40000000000 */
[----:B------:R-:W-:-:S04]  /*0eb0*/  LEA R8, P4, R14, UR6, 0x2 ;  /* 0x000000060e087c11 */ /* 0x000fc8000f8810ff */
[--C-:B------:R-:W-:Y:S02]  /*0ec0*/  LEA.HI.X R14, R14, UR7, R9.reuse, 0x2, P4 ;  /* 0x000000070e0e7c11 */ /* 0x100fe4000a0f1409 */
[----:B------:R-:W-:Y:S02]  /*0ed0*/  SHF.R.U32.HI R9, RZ, 0x19, R9 ;  /* 0x00000019ff097819 */ /* 0x000fe40000011609 */
[----:B------:R-:W-:Y:S02]  /*0ee0*/  SEL R10, R10, RZ, P0 ;  /* 0x000000ff0a0a7207 */ /* 0x000fe40000000000 */
[----:B------:R-:W-:Y:S02]  /*0ef0*/  LOP3.LUT R9, R9, 0x40, RZ, 0xc0, !PT ;  /* 0x0000004009097812 */ /* 0x000fe400078ec0ff */
[----:B------:R-:W-:Y:S02]  /*0f00*/  SEL R13, R11, RZ, P0 ;  /* 0x000000ff0b0d7207 */ /* 0x000fe40000000000 */
[----:B------:R-:W-:-:S02]  /*0f10*/  LEA R11, P6, R10, UR6, 0x2 ;  /* 0x000000060a0b7c11 */ /* 0x000fc4000f8c10ff */
[----:B------:R-:W-:Y:S02]  /*0f20*/  IADD3 R8, P4, P5, R30, R8, R9 ;  /* 0x000000081e087210 */ /* 0x000fe40007d9e009 */
[--C-:B------:R-:W-:Y:S02]  /*0f30*/  LEA.HI.X R10, R10, UR7, R13.reuse, 0x2, P6 ;  /* 0x000000070a0a7c11 */ /* 0x100fe4000b0f140d */
[----:B------:R-:W-:Y:S02]  /*0f40*/  SHF.R.U32.HI R13, RZ, 0x19, R13 ;  /* 0x00000019ff0d7819 */ /* 0x000fe4000001160d */
[----:B------:R-:W-:Y:S02]  /*0f50*/  IADD3.X R9, R31, R14, RZ, P4, P5 ;  /* 0x0000000e1f097210 */ /* 0x000fe400027ea4ff */
[----:B------:R-:W-:Y:S01]  /*0f60*/  LOP3.LUT R13, R13, 0x40, RZ, 0xc0, !PT ;  /* 0x000000400d0d7812 */ /* 0x000fe200078ec0ff */
[----:B------:R-:W-:-:S03]  /*0f70*/  IMAD.WIDE R8, R25, 0x4, R8 ;  /* 0x0000000419087825 */ /* 0x000fc600078e0208 */
[----:B------:R-:W-:-:S04]  /*0f80*/  IADD3 R30, P4, P5, R30, R11, R13 ;  /* 0x0000000b1e1e7210 */ /* 0x000fc80007d9e00d */
[----:B------:R-:W-:Y:S01]  /*0f90*/  IADD3.X R31, R31, R10, RZ, P4, P5 ;  /* 0x0000000a1f1f7210 */ /* 0x000fe200027ea4ff */
[----:B------:R-:W-:Y:S01]  /*0fa0*/  IMAD.WIDE R14, R12, 0x4, R8 ;  /* 0x000000040c0e7825 */ /* 0x000fe200078e0208 */
[----:B------:R-:W-:Y:S02]  /*0fb0*/  CS2R R8, SRZ ;  /* 0x0000000000087805 */ /* 0x000fe4000001ff00 */
[----:B------:R-:W-:-:S06]  /*0fc0*/  CS2R R10, SRZ ;  /* 0x00000000000a7805 */ /* 0x000fcc000001ff00 */
[----:B------:R0:W2:Y:S01]  /*0fd0*/  @P1 LDG.E.EL.128 R8, desc[UR4][R36.64] ;  /* 0x0000000424081981 */ /* 0x0000a2000c2e1d00 */
[----:B------:R-:W-:Y:S01]  /*0fe0*/  ISETP.GE.AND P3, PT, R29, 0x40, PT ;  /* 0x000000401d00780c */ /* 0x000fe20003f66270 */
[----:B------:R-:W-:-:S06]  /*0ff0*/  IMAD.MOV.U32 R29, RZ, RZ, RZ ;  /* 0x000000ffff1d7224 */ /* 0x000fcc00078e00ff */
[----:B------:R1:W3:Y:S01]  /*1000*/  @P0 LDG.E.EL R29, desc[UR4][R14.64] ;  /* 0x000000040e1d0981 */ /* 0x0002e2000c2e1900 */
[----:B0-----:R-:W-:-:S04]  /*1010*/  IMAD.WIDE R36, R25, 0x4, R30 ;  /* 0x0000000419247825 */ /* 0x001fc800078e021e */
[----:B------:R-:W-:Y:S01]  /*1020*/  IMAD.WIDE R36, R12, 0x4, R36 ;  /* 0x000000040c247825 */ /* 0x000fe200078e0224 */
[----:B--2---:R-:W-:Y:S02]  /*1030*/  SEL R38, R8, RZ, P1 ;  /* 0x000000ff08267207 */ /* 0x004fe40000800000 */
[----:B------:R-:W-:Y:S02]  /*1040*/  SEL R13, R9, RZ, P1 ;  /* 0x000000ff090d7207 */ /* 0x000fe40000800000 */
[C---:B------:R-:W-:Y:S02]  /*1050*/  LEA R9, P4, R38.reuse, UR6, 0x2 ;  /* 0x0000000626097c11 */ /* 0x040fe4000f8810ff */
[--C-:B------:R-:W-:Y:S02]  /*1060*/  SHF.R.U32.HI R8, RZ, 0x19, R13.reuse ;  /* 0x00000019ff087819 */ /* 0x100fe4000001160d */
[----:B------:R-:W-:Y:S01]  /*1070*/  LEA.HI.X R38, R38, UR7, R13, 0x2, P4 ;  /* 0x0000000726267c11 */ /* 0x000fe2000a0f140d */
[----:B------:R-:W-:-:S04]  /*1080*/  VIADD R13, R0, 0x200 ;  /* 0x00000200000d7836 */ /* 0x000fc80000000000 */
[----:B------:R-:W-:-:S05]  /*1090*/  IMAD.HI R13, R13, 0x2aaaaaab, RZ ;  /* 0x2aaaaaab0d0d7827 */ /* 0x000fca00078e02ff */
[----:B-1----:R-:W-:-:S04]  /*10a0*/  SHF.R.U32.HI R14, RZ, 0x1f, R13 ;  /* 0x0000001fff0e7819 */ /* 0x002fc8000001160d */
[----:B------:R-:W-:Y:S02]  /*10b0*/  LEA.HI.SX32 R14, R13, R14, 0x11 ;  /* 0x0000000e0d0e7211 */ /* 0x000fe400078f8aff */
[----:B------:R-:W-:-:S03]  /*10c0*/  CS2R R12, SRZ ;  /* 0x00000000000c7805 */ /* 0x000fc6000001ff00 */
[----:B------:R-:W-:Y:S01]  /*10d0*/  IMAD.SHL.U32 R31, R14, 0x8000, RZ ;  /* 0x000080000e1f7824 */ /* 0x000fe200078e00ff */
[----:B------:R-:W-:-:S06]  /*10e0*/  CS2R R14, SRZ ;  /* 0x00000000000e7805 */ /* 0x000fcc000001ff00 */
[----:B------:R-:W2:Y:S01]  /*10f0*/  @P1 LDG.E.EL.128 R12, desc[UR4][R34.64] ;  /* 0x00000004220c1981 */ /* 0x000ea2000c2e1d00 */
[----:B------:R-:W-:-:S04]  /*1100*/  LOP3.LUT R8, R8, 0x40, RZ, 0xc0, !PT ;  /* 0x0000004008087812 */ /* 0x000fc800078ec0ff */
[----:B------:R-:W-:-:S04]  /*1110*/  IADD3 R8, P4, P5, R20, R9, R8 ;  /* 0x0000000914087210 */ /* 0x000fc80007d9e008 */
[----:B------:R-:W-:Y:S02]  /*1120*/  IADD3.X R9, R21, R38, RZ, P4, P5 ;  /* 0x0000002615097210 */ /* 0x000fe400027ea4ff */
[----:B------:R-:W-:Y:S02]  /*1130*/  SEL R38, R10, RZ, P1 ;  /* 0x000000ff0a267207 */ /* 0x000fe40000800000 */
[----:B------:R-:W-:Y:S01]  /*1140*/  SEL R11, R11, RZ, P1 ;  /* 0x000000ff0b0b7207 */ /* 0x000fe20000800000 */
[----:B------:R-:W-:Y:S01]  /*1150*/  IMAD.WIDE R8, R23, 0x4, R8 ;  /* 0x0000000417087825 */ /* 0x000fe200078e0208 */
[----:B------:R-:W-:-:S03]  /*1160*/  LEA R10, P4, R38, UR6, 0x2 ;  /* 0x00000006260a7c11 */ /* 0x000fc6000f8810ff */
[----:B------:R-:W-:Y:S01]  /*1170*/  IMAD.MOV.U32 R25, RZ, RZ, RZ ;  /* 0x000000ffff197224 */ /* 0x000fe200078e00ff */
[----:B------:R-:W-:Y:S01]  /*1180*/  LEA.HI.X R38, R38, UR7, R11, 0x2, P4 ;  /* 0x0000000726267c11 */ /* 0x000fe2000a0f140b */
[----:B------:R-:W-:Y:S01]  /*1190*/  IMAD.WIDE R8, R31, 0x4, R8 ;  /* 0x000000041f087825 */ /* 0x000fe200078e0208 */
[----:B------:R-:W-:-:S04]  /*11a0*/  SHF.R.U32.HI R11, RZ, 0x19, R11 ;  /* 0x00000019ff0b7819 */ /* 0x000fc8000001160b */
[----:B------:R-:W-:Y:S01]  /*11b0*/  LOP3.LUT R11, R11, 0x40, RZ, 0xc0, !PT ;  /* 0x000000400b0b7812 */ /* 0x000fe200078ec0ff */
[----:B------:R-:W3:Y:S03]  /*11c0*/  @P1 LDG.E.EL R25, desc[UR4][R8.64] ;  /* 0x0000000408191981 */ /* 0x000ee6000c2e1900 */
[----:B------:R-:W-:Y:S01]  /*11d0*/  IADD3 R10, P4, P5, R20, R10, R11 ;  /* 0x0000000a140a7210 */ /* 0x000fe20007d9e00b */
[----:B------:R-:W-:-:S06]  /*11e0*/  IMAD.MOV.U32 R30, RZ, RZ, RZ ;  /* 0x000000ffff1e7224 */ /* 0x000fcc00078e00ff */
[----:B------:R0:W3:Y:S02]  /*11f0*/  @P0 LDG.E.EL R30, desc[UR4][R36.64] ;  /* 0x00000004241e0981 */ /* 0x0000e4000c2e1900 */
[----:B0-----:R-:W0:Y:S01]  /*1200*/  LDC.64 R36, c[0x0][0x240] ;  /* 0x00009000ff247b82 */ /* 0x001e220000000a00 */
[----:B------:R-:W-:Y:S02]  /*1210*/  LEA.HI R17, R17, R17, RZ, 0x5 ;  /* 0x0000001111117211 */ /* 0x000fe400078f28ff */
[----:B--2---:R-:W-:Y:S02]  /*1220*/  SEL R8, R13, RZ, P1 ;  /* 0x000000ff0d087207 */ /* 0x004fe40000800000 */
[----:B------:R-:W-:Y:S02]  /*1230*/  SEL R11, R12, RZ, P1 ;  /* 0x000000ff0c0b7207 */ /* 0x000fe40000800000 */
[----:B------:R-:W-:Y:S02]  /*1240*/  SHF.R.U32.HI R9, RZ, 0x19, R8 ;  /* 0x00000019ff097819 */ /* 0x000fe40000011608 */
[----:B------:R-:W-:-:S02]  /*1250*/  LEA R13, P6, R11, UR6, 0x2 ;  /* 0x000000060b0d7c11 */ /* 0x000fc4000f8c10ff */
[----:B------:R-:W-:Y:S02]  /*1260*/  LOP3.LUT R9, R9, 0x40, RZ, 0xc0, !PT ;  /* 0x0000004009097812 */ /* 0x000fe400078ec0ff */
[----:B------:R-:W-:Y:S02]  /*1270*/  SEL R12, R14, RZ, P1 ;  /* 0x000000ff0e0c7207 */ /* 0x000fe40000800000 */
[----:B------:R-:W-:Y:S02]  /*1280*/  SEL R15, R15, RZ, P1 ;  /* 0x000000ff0f0f7207 */ /* 0x000fe40000800000 */
[----:B------:R-:W-:Y:S02]  /*1290*/  LEA.HI.X R14, R11, UR7, R8, 0x2, P6 ;  /* 0x000000070b0e7c11 */ /* 0x000fe4000b0f1408 */
[----:B------:R-:W-:Y:S02]  /*12a0*/  IADD3.X R11, R21, R38, RZ, P4, P5 ;  /* 0x00000026150b7210 */ /* 0x000fe400027ea4ff */
[----:B------:R-:W-:-:S02]  /*12b0*/  IADD3 R8, P5, P6, R20, R13, R9 ;  /* 0x0000000d14087210 */ /* 0x000fc40007ebe009 */
[----:B------:R-:W-:Y:S02]  /*12c0*/  SHF.R.U32.HI R13, RZ, 0x19, R15 ;  /* 0x00000019ff0d7819 */ /* 0x000fe4000001160f */
[----:B------:R-:W-:Y:S02]  /*12d0*/  LEA R34, P4, R12, UR6, 0x2 ;  /* 0x000000060c227c11 */ /* 0x000fe4000f8810ff */
[----:B------:R-:W-:Y:S02]  /*12e0*/  LOP3.LUT R13, R13, 0x40, RZ, 0xc0, !PT ;  /* 0x000000400d0d7812 */ /* 0x000fe400078ec0ff */
[----:B------:R-:W-:Y:S02]  /*12f0*/  IADD3.X R9, R21, R14, RZ, P5, P6 ;  /* 0x0000000e15097210 */ /* 0x000fe40002fec4ff */
[----:B------:R-:W-:Y:S02]  /*1300*/  IADD3 R20, P5, P6, R20, R34, R13 ;  /* 0x0000002214147210 */ /* 0x000fe40007ebe00d */
[----:B------:R-:W-:Y:S01]  /*1310*/  SHF.R.S32.HI R13, RZ, 0x1f, R0 ;  /* 0x0000001fff0d7819 */ /* 0x000fe20000011400 */
[----:B------:R-:W-:-:S03]  /*1320*/  IMAD.WIDE R10, R23, 0x4, R10 ;  /* 0x00000004170a7825 */ /* 0x000fc600078e020a */
[----:B------:R-:W-:Y:S02]  /*1330*/  LEA.HI R14, R13, R0, RZ, 0x5 ;  /* 0x000000000d0e7211 */ /* 0x000fe400078f28ff */
[----:B------:R-:W-:Y:S01]  /*1340*/  LEA.HI.X R12, R12, UR7, R15, 0x2, P4 ;  /* 0x000000070c0c7c11 */ /* 0x000fe2000a0f140f */
[----:B------:R-:W-:Y:S01]  /*1350*/  IMAD.WIDE R8, R23, 0x4, R8 ;  /* 0x0000000417087825 */ /* 0x000fe200078e0208 */
[----:B------:R-:W-:Y:S02]  /*1360*/  LOP3.LUT R15, R14, 0xffffffe0, RZ, 0xc0, !PT ;  /* 0xffffffe00e0f7812 */ /* 0x000fe400078ec0ff */
[----:B------:R-:W-:Y:S01]  /*1370*/  CS2R R34, SRZ ;  /* 0x0000000000227805 */ /* 0x000fe2000001ff00 */
[----:B------:R-:W-:Y:S01]  /*1380*/  IMAD.WIDE R10, R31, 0x4, R10 ;  /* 0x000000041f0a7825 */ /* 0x000fe200078e020a */
[----:B------:R-:W-:-:S03]  /*1390*/  IADD3.X R21, R21, R12, RZ, P5, P6 ;  /* 0x0000000c15157210 */ /* 0x000fc60002fec4ff */
[----:B------:R-:W-:Y:S01]  /*13a0*/  IMAD.IADD R15, R0, 0x1, -R15 ;  /* 0x00000001000f7824 */ /* 0x000fe200078e0a0f */
[----:B------:R1:W2:Y:S01]  /*13b0*/  @P1 LDG.E.EL R35, desc[UR4][R10.64] ;  /* 0x000000040a231981 */ /* 0x0002a2000c2e1900 */
[----:B------:R-:W-:Y:S01]  /*13c0*/  IMAD.WIDE R12, R31, 0x4, R8 ;  /* 0x000000041f0c7825 */ /* 0x000fe200078e0208 */
[----:B------:R-:W-:-:S03]  /*13d0*/  CS2R R8, SRZ ;  /* 0x0000000000087805 */ /* 0x000fc6000001ff00 */
[----:B0-----:R-:W-:Y:S01]  /*13e0*/  IMAD.WIDE R36, R15, 0x4, R36 ;  /* 0x000000040f247825 */ /* 0x001fe200078e0224 */
[----:B------:R0:W2:Y:S01]  /*13f0*/  @P1 LDG.E.EL R34, desc[UR4][R12.64] ;  /* 0x000000040c221981 */ /* 0x0000a2000c2e1900 */
[----:B-1----:R-:W-:-:S06]  /*1400*/  CS2R R10, SRZ ;  /* 0x00000000000a7805 */ /* 0x002fcc000001ff00 */
[----:B------:R-:W2:Y:S01]  /*1410*/  @P0 LDG.E.EL.128 R8, desc[UR4][R36.64] ;  /* 0x0000000424080981 */ /* 0x000ea2000c2e1d00 */
[----:B------:R-:W-:-:S04]  /*1420*/  IMAD.WIDE R20, R23, 0x4, R20 ;  /* 0x0000000417147825 */ /* 0x000fc800078e0214 */
[----:B------:R-:W-:Y:S01]  /*1430*/  IMAD.WIDE R38, R31, 0x4, R20 ;  /* 0x000000041f267825 */ /* 0x000fe200078e0214 */
[----:B------:R-:W-:Y:S02]  /*1440*/  SHF.R.S32.HI R31, RZ, 0x5, R14 ;  /* 0x00000005ff1f7819 */ /* 0x000fe4000001140e */
[----:B------:R-:W-:Y:S02]  /*1450*/  LOP3.LUT R14, R17, 0xffffffe0, RZ, 0xc0, !PT ;  /* 0xffffffe0110e7812 */ /* 0x000fe400078ec0ff */
[----:B0-----:R-:W-:-:S03]  /*1460*/  CS2R R12, SRZ ;  /* 0x00000000000c7805 */ /* 0x001fc6000001ff00 */
[----:B------:R-:W-:Y:S01]  /*1470*/  IMAD.IADD R31, R31, 0x1, -R14 ;  /* 0x000000011f1f7824 */ /* 0x000fe200078e0a0e */
[----:B------:R-:W-:-:S06]  /*1480*/  CS2R R14, SRZ ;  /* 0x00000000000e7805 */ /* 0x000fcc000001ff00 */
[----:B------:R-:W5:Y:S01]  /*1490*/  @P1 LDG.E.EL.128 R12, desc[UR4][R36.64] ;  /* 0x00000004240c1981 */ /* 0x000f62000c2e1d00 */
[----:B------:R-:W-:Y:S02]  /*14a0*/  SEL R4, R4, RZ, P0 ;  /* 0x000000ff04047207 */ /* 0x000fe40000000000 */
[----:B------:R-:W-:Y:S02]  /*14b0*/  SEL R17, R32, RZ, P0 ;  /* 0x000000ff20117207 */ /* 0x000fe40000000000 */
[----:B---3--:R-:W-:-:S03]  /*14c0*/  SEL R5, R5, RZ, P0 ;  /* 0x000000ff05057207 */ /* 0x008fc60000000000 */
[----:B------:R-:W-:Y:S01]  /*14d0*/  FADD R17, -R4, R17 ;  /* 0x0000001104117221 */ /* 0x000fe20000000100 */
[----:B------:R-:W-:Y:S01]  /*14e0*/  IMAD R7, R7, 0x400, R26 ;  /* 0x0000040007077824 */ /* 0x000fe200078e021a */
[----:B------:R-:W-:Y:S02]  /*14f0*/  SEL R26, R29, RZ, P0 ;  /* 0x000000ff1d1a7207 */ /* 0x000fe40000000000 */
[----:B------:R-:W-:Y:S02]  /*1500*/  SEL R19, R19, RZ, P0 ;  /* 0x000000ff13137207 */ /* 0x000fe40000000000 */
[----:B------:R-:W-:Y:S02]  /*1510*/  SEL R18, R18, RZ, P0 ;  /* 0x000000ff12127207 */ /* 0x000fe40000000000 */
[----:B------:R-:W-:Y:S01]  /*1520*/  SEL R29, R30, RZ, P0 ;  /* 0x000000ff1e1d7207 */ /* 0x000fe20000000000 */
[----:B------:R-:W-:-:S04]  /*1530*/  FADD R26, -R19, R26 ;  /* 0x0000001a131a7221 */ /* 0x000fc80000000100 */
[----:B------:R-:W-:Y:S01]  /*1540*/  FADD R29, -R18, R29 ;  /* 0x0000001d121d7221 */ /* 0x000fe20000000100 */
[----:B------:R-:W-:Y:S02]  /*1550*/  SEL R16, R16, RZ, P1 ;  /* 0x000000ff10107207 */ /* 0x000fe40000800000 */
[----:B----4-:R-:W-:Y:S01]  /*1560*/  SEL R22, R22, RZ, P1 ;  /* 0x000000ff16167207 */ /* 0x010fe20000800000 */
[----:B------:R-:W-:-:S06]  /*1570*/  IMAD.MOV.U32 R20, RZ, RZ, RZ ;  /* 0x000000ffff147224 */ /* 0x000fcc00078e00ff */
[----:B------:R0:W3:Y:S01]  /*1580*/  @P1 LDG.E.EL R20, desc[UR4][R38.64] ;  /* 0x0000000426141981 */ /* 0x0000e2000c2e1900 */
[----:B--2---:R-:W-:Y:S02]  /*1590*/  SEL R21, R8, RZ, P0 ;  /* 0x000000ff08157207 */ /* 0x004fe40000000000 */
[----:B------:R-:W-:Y:S02]  /*15a0*/  SEL R8, R33, RZ, P0 ;  /* 0x000000ff21087207 */ /* 0x000fe40000000000 */
[----:B------:R-:W-:Y:S01]  /*15b0*/  SEL R23, R9, RZ, P0 ;  /* 0x000000ff09177207 */ /* 0x000fe20000000000 */
[----:B------:R-:W-:Y:S02]  /*15c0*/  FFMA R17, R17, R21, R4 ;  /* 0x0000001511117223 */ /* 0x000fe40000000004 */
[----:B------:R-:W-:Y:S02]  /*15d0*/  FADD R4, -R5, R8 ;  /* 0x0000000805047221 */ /* 0x000fe40000000100 */
[----:B------:R-:W1:Y:S02]  /*15e0*/  LDC.64 R8, c[0x0][0x248] ;  /* 0x00009200ff087b82 */ /* 0x000e640000000a00 */
[----:B------:R-:W-:Y:S01]  /*15f0*/  FFMA R23, R4, R23, R5 ;  /* 0x0000001704177223 */ /* 0x000fe20000000005 */
[----:B------:R-:W-:-:S02]  /*1600*/  SEL R10, R10, RZ, P0 ;  /* 0x000000ff0a0a7207 */ /* 0x000fc40000000000 */
[----:B------:R-:W-:-:S03]  /*1610*/  SEL R11, R11, RZ, P0 ;  /* 0x000000ff0b0b7207 */ /* 0x000fc60000000000 */
[----:B------:R-:W2:Y:S01]  /*1620*/  LDC.64 R4, c[0x0][0x218] ;  /* 0x00008600ff047b82 */ /* 0x000ea20000000a00 */
[----:B------:R-:W-:Y:S01]  /*1630*/  FFMA R21, R26, R10, R19 ;  /* 0x0000000a1a157223 */ /* 0x000fe20000000013 */
[----:B------:R-:W-:Y:S01]  /*1640*/  FFMA R32, R29, R11, R18 ;  /* 0x0000000b1d207223 */ /* 0x000fe20000000012 */
[----:B-----5:R-:W-:Y:S02]  /*1650*/  SEL R19, R6, RZ, P1 ;  /* 0x000000ff06137207 */ /* 0x020fe40000800000 */
[----:B------:R-:W-:Y:S02]  /*1660*/  SEL R6, R25, RZ, P1 ;  /* 0x000000ff19067207 */ /* 0x000fe40000800000 */
[----:B------:R-:W-:Y:S02]  /*1670*/  SEL R35, R35, RZ, P1 ;  /* 0x000000ff23237207 */ /* 0x000fe40000800000 */
[----:B------:R-:W-:Y:S01]  /*1680*/  SEL R33, R34, RZ, P1 ;  /* 0x000000ff22217207 */ /* 0x000fe20000800000 */
[----:B-1----:R-:W-:-:S02]  /*1690*/  IMAD.WIDE R10, R31, 0x4, R8 ;  /* 0x000000041f0a7825 */ /* 0x002fc400078e0208 */
[----:B------:R-:W1:Y:S01]  /*16a0*/  LDC.64 R30, c[0x0][0x210] ;  /* 0x00008400ff1e7b82 */ /* 0x000e620000000a00 */
[----:B------:R-:W-:Y:S01]  /*16b0*/  SEL R12, R12, RZ, P1 ;  /* 0x000000ff0c0c7207 */ /* 0x000fe20000800000 */
[----:B------:R-:W-:Y:S01]  /*16c0*/  FADD R6, -R19, R6 ;  /* 0x0000000613067221 */ /* 0x000fe20000000100 */
[----:B------:R-:W-:Y:S01]  /*16d0*/  SEL R13, R13, RZ, P1 ;  /* 0x000000ff0d0d7207 */ /* 0x000fe20000800000 */
[----:B------:R-:W-:Y:S01]  /*16e0*/  FADD R35, -R16, R35 ;  /* 0x0000002310237221 */ /* 0x000fe20000000100 */
[----:B------:R-:W-:Y:S01]  /*16f0*/  SEL R25, R14, RZ, P1 ;  /* 0x000000ff0e197207 */ /* 0x000fe20000800000 */
[----:B------:R-:W-:Y:S01]  /*1700*/  FADD R33, -R22, R33 ;  /* 0x0000002116217221 */ /* 0x000fe20000000100 */
[----:B------:R-:W-:Y:S01]  /*1710*/  FFMA R12, R6, R12, R19 ;  /* 0x0000000c060c7223 */ /* 0x000fe20000000013 */
[----:B------:R-:W-:Y:S01]  /*1720*/  FFMA R14, R35, R13, R16 ;  /* 0x0000000d230e7223 */ /* 0x000fe20000000010 */
[----:B--2---:R-:W-:-:S04]  /*1730*/  IMAD.WIDE R18, R27, 0x4, R4 ;  /* 0x000000041b127825 */ /* 0x004fc800078e0204 */
[----:B------:R-:W-:Y:S01]  /*1740*/  FFMA R13, R33, R25, R22 ;  /* 0x00000019210d7223 */ /* 0x000fe20000000016 */
[----:B------:R-:W-:Y:S01]  /*1750*/  CS2R R34, SRZ ;  /* 0x0000000000227805 */ /* 0x000fe2000001ff00 */
[----:B------:R-:W-:Y:S01]  /*1760*/  IMAD.WIDE R36, R7, 0x4, R4 ;  /* 0x0000000407247825 */ /* 0x000fe200078e0204 */
[----:B------:R-:W-:Y:S02]  /*1770*/  CS2R R4, SRZ ;  /* 0x0000000000047805 */ /* 0x000fe4000001ff00 */
[----:B------:R-:W-:Y:S01]  /*1780*/  CS2R R6, SRZ ;  /* 0x0000000000067805 */ /* 0x000fe2000001ff00 */
[----:B0-----:R-:W-:Y:S01]  /*1790*/  IMAD.WIDE R38, R2, 0x4, R8 ;  /* 0x0000000402267825 */ /* 0x001fe200078e0208 */
[----:B------:R-:W2:Y:S03]  /*17a0*/  @P0 LDG.E.EL R35, desc[UR4][R10.64] ;  /* 0x000000040a230981 */ /* 0x000ea6000c2e1900 */
[----:B------:R-:W-:Y:S01]  /*17b0*/  IMAD.MOV.U32 R16, RZ, RZ, RZ ;  /* 0x000000ffff107224 */ /* 0x000fe200078e00ff */
[----:B------:R-:W4:Y:S01]  /*17c0*/  @P0 LDG.E.128 R4, desc[UR4][R18.64] ;  /* 0x0000000412040981 */ /* 0x000f22000c1e1d00 */
[----:B------:R-:W-:-:S02]  /*17d0*/  IMAD.MOV.U32 R33, RZ, RZ, RZ ;  /* 0x000000ffff217224 */ /* 0x000fc400078e00ff */
[C---:B------:R-:W-:Y:S01]  /*17e0*/  IMAD R8, R3.reuse, -0x30000, R0 ;  /* 0xfffd000003087824 */ /* 0x040fe200078e0200 */
[----:B------:R-:W5:Y:S01]  /*17f0*/  @P0 LDG.E.EL R34, desc[UR4][R10.64] ;  /* 0x000000040a220981 */ /* 0x000f62000c2e1900 */
[----:B------:R-:W-:Y:S02]  /*1800*/  IMAD.MOV.U32 R26, RZ, RZ, RZ ;  /* 0x000000ffff1a7224 */ /* 0x000fe400078e00ff */
[----:B------:R-:W-:Y:S01]  /*1810*/  IMAD.MOV.U32 R25, RZ, RZ, RZ ;  /* 0x000000ffff197224 */ /* 0x000fe200078e00ff */
[----:B------:R-:W2:Y:S01]  /*1820*/  @P0 LDG.E.EL R16, desc[UR4][R10.64] ;  /* 0x000000040a100981 */ /* 0x000ea2000c2e1900 */
[----:B------:R-:W-:Y:S02]  /*1830*/  IMAD.MOV.U32 R22, RZ, RZ, RZ ;  /* 0x000000ffff167224 */ /* 0x000fe400078e00ff */
[----:B------:R-:W-:Y:S01]  /*1840*/  IMAD.MOV.U32 R2, RZ, RZ, RZ ;  /* 0x000000ffff027224 */ /* 0x000fe200078e00ff */
[----:B------:R0:W3:Y:S01]  /*1850*/  @P0 LDG.E.EL R33, desc[UR4][R10.64] ;  /* 0x000000040a210981 */ /* 0x0000e2000c2e1900 */
[----:B------:R-:W-:Y:S01]  /*1860*/  IMAD R3, R3, 0x10000, R8 ;  /* 0x0001000003037824 */ /* 0x000fe200078e0208 */
[----:B------:R-:W-:-:S02]  /*1870*/  CS2R R8, SRZ ;  /* 0x0000000000087805 */ /* 0x000fc4000001ff00 */
[----:B------:R-:W3:Y:S04]  /*1880*/  @P1 LDG.E.EL R26, desc[UR4][R38.64] ;  /* 0x00000004261a1981 */ /* 0x000ee8000c2e1900 */
[----:B------:R-:W3:Y:S01]  /*1890*/  @P1 LDG.E.EL R25, desc[UR4][R38.64] ;  /* 0x0000000426191981 */ /* 0x000ee2000c2e1900 */
[----:B0-----:R-:W-:-:S03]  /*18a0*/  CS2R R10, SRZ ;  /* 0x00000000000a7805 */ /* 0x001fc6000001ff00 */
[----:B------:R-:W3:Y:S04]  /*18b0*/  @P1 LDG.E.EL R22, desc[UR4][R38.64] ;  /* 0x0000000426161981 */ /* 0x000ee8000c2e1900 */
[----:B------:R1:W3:Y:S02]  /*18c0*/  @P1 LDG.E.EL R2, desc[UR4][R38.64] ;  /* 0x0000000426021981 */ /* 0x0002e4000c2e1900 */
[----:B-1----:R-:W-:-:S05]  /*18d0*/  IMAD.WIDE R38, R3, 0x4, R30 ;  /* 0x0000000403267825 */ /* 0x002fca00078e021e */
[----:B------:R0:W3:Y:S01]  /*18e0*/  @!P2 LDG.E.128 R8, desc[UR4][R38.64] ;  /* 0x000000042608a981 */ /* 0x0000e2000c1e1d00 */
[----:B------:R-:W-:Y:S01]  /*18f0*/  CS2R R18, SRZ ;  /* 0x0000000000127805 */ /* 0x000fe2000001ff00 */
[----:B------:R-:W-:Y:S01]  /*1900*/  IMAD.WIDE R40, R28, 0x4, R30 ;  /* 0x000000041c287825 */ /* 0x000fe200078e021e */
[----:B------:R-:W-:-:S03]  /*1910*/  CS2R R30, SRZ ;  /* 0x00000000001e7805 */ /* 0x000fc6000001ff00 */
[----:B------:R-:W-:Y:S02]  /*1920*/  IMAD.MOV.U32 R28, RZ, RZ, RZ ;  /* 0x000000ffff1c7224 */ /* 0x000fe400078e00ff */
[----:B------:R-:W-:Y:S01]  /*1930*/  IMAD.MOV.U32 R29, RZ, RZ, RZ ;  /* 0x000000ffff1d7224 */ /* 0x000fe200078e00ff */
[----:B0-----:R-:W0:Y:S05]  /*1940*/  LDC.64 R38, c[0x0][0x250] ;  /* 0x00009400ff267b82 */ /* 0x001e2a0000000a00 */
[----:B------:R-:W5:Y:S01]  /*1950*/  @!P3 LDG.E.128 R28, desc[UR4][R40.64] ;  /* 0x00000004281cb981 */ /* 0x000f62000c1e1d00 */
[----:B----4-:R-:W-:-:S05]  /*1960*/  SEL R4, R4, RZ, P0 ;  /* 0x000000ff04047207 */ /* 0x010fca0000000000 */
[----:B------:R-:W-:Y:S01]  /*1970*/  FADD R17, -R4, R17 ;  /* 0x0000001104117221 */ /* 0x000fe20000000100 */
[----:B--2---:R-:W-:Y:S02]  /*1980*/  SEL R16, R16, RZ, P0 ;  /* 0x000000ff10107207 */ /* 0x004fe40000000000 */
[----:B---3--:R-:W-:-:S03]  /*1990*/  SEL R8, R8, RZ, !P2 ;  /* 0x000000ff08087207 */ /* 0x008fc60005000000 */
[----:B------:R-:W-:Y:S01]  /*19a0*/  @P2 FFMA R8, R17, R16, R4 ;  /* 0x0000001011082223 */ /* 0x000fe20000000004 */
[----:B------:R-:W-:-:S06]  /*19b0*/  CS2R R16, SRZ ;  /* 0x0000000000107805 */ /* 0x000fcc000001ff00 */
[----:B------:R-:W2:Y:S01]  /*19c0*/  @P1 LDG.E.128 R16, desc[UR4][R36.64] ;  /* 0x0000000424101981 */ /* 0x000ea2000c1e1d00 */
[----:B------:R-:W-:Y:S02]  /*19d0*/  SEL R24, R24, RZ, P1 ;  /* 0x000000ff18187207 */ /* 0x000fe40000800000 */
[----:B------:R-:W-:Y:S02]  /*19e0*/  SEL R20, R20, RZ, P1 ;  /* 0x000000ff14147207 */ /* 0x000fe40000800000 */
[----:B------:R-:W-:Y:S01]  /*19f0*/  SEL R7, R7, RZ, P0 ;  /* 0x000000ff07077207 */ /* 0x000fe20000000000 */
[----:B0-----:R-:W-:Y:S01]  /*1a00*/  IMAD.WIDE R38, R0, 0x4, R38 ;  /* 0x0000000400267825 */ /* 0x001fe200078e0226 */
[----:B------:R-:W-:-:S03]  /*1a10*/  SEL R3, R15, RZ, P1 ;  /* 0x000000ff0f037207 */ /* 0x000fc60000800000 */
[----:B------:R-:W-:Y:S01]  /*1a20*/  FADD R15, -R24, R20 ;  /* 0x00000014180f7221 */ /* 0x000fe20000000100 */
[----:B------:R-:W-:Y:S01]  /*1a30*/  SEL R0, R5, RZ, P0 ;  /* 0x000000ff05007207 */ /* 0x000fe20000000000 */
[----:B------:R-:W-:Y:S01]  /*1a40*/  FADD R32, -R7, R32 ;  /* 0x0000002007207221 */ /* 0x000fe20000000100 */
[----:B------:R-:W-:Y:S01]  /*1a50*/  SEL R4, R33, RZ, P0 ;  /* 0x000000ff21047207 */ /* 0x000fe20000000000 */
[----:B------:R-:W-:Y:S01]  /*1a60*/  FFMA R3, R15, R3, R24 ;  /* 0x000000030f037223 */ /* 0x000fe20000000018 */
[----:B------:R-:W-:Y:S02]  /*1a70*/  SEL R6, R6, RZ, P0 ;  /* 0x000000ff06067207 */ /* 0x000fe40000000000 */
[----:B------:R-:W-:Y:S01]  /*1a80*/  SEL R11, R11, RZ, !P2 ;  /* 0x000000ff0b0b7207 */ /* 0x000fe20005000000 */
[----:B------:R-:W-:Y:S01]  /*1a90*/  @P2 FFMA R11, R32, R4, R7 ;  /* 0x00000004200b2223 */ /* 0x000fe20000000007 */
[----:B------:R-:W-:Y:S01]  /*1aa0*/  SEL R35, R35, RZ, P0 ;  /* 0x000000ff23237207 */ /* 0x000fe20000000000 */
[----:B------:R-:W-:Y:S01]  /*1ab0*/  FADD R23, -R0, R23 ;  /* 0x0000001700177221 */ /* 0x000fe20000000100 */
[----:B-----5:R-:W-:Y:S01]  /*1ac0*/  SEL R15, R34, RZ, P0 ;  /* 0x000000ff220f7207 */ /* 0x020fe20000000000 */
[----:B------:R-:W-:Y:S01]  /*1ad0*/  FADD R21, -R6, R21 ;  /* 0x0000001506157221 */ /* 0x000fe20000000100 */
[----:B------:R-:W-:-:S02]  /*1ae0*/  SEL R26, R26, RZ, P1 ;  /* 0x000000ff1a1a7207 */ /* 0x000fc40000800000 */
[----:B------:R-:W-:Y:S02]  /*1af0*/  SEL R25, R25, RZ, P1 ;  /* 0x000000ff19197207 */ /* 0x000fe40000800000 */
[----:B------:R-:W-:Y:S02]  /*1b00*/  SEL R22, R22, RZ, P1 ;  /* 0x000000ff16167207 */ /* 0x000fe40000800000 */
[----:B------:R-:W-:Y:S02]  /*1b10*/  SEL R7, R2, RZ, P1 ;  /* 0x000000ff02077207 */ /* 0x000fe40000800000 */
[----:B------:R-:W-:Y:S01]  /*1b20*/  SEL R9, R9, RZ, !P2 ;  /* 0x000000ff09097207 */ /* 0x000fe20005000000 */
[----:B------:R-:W-:Y:S01]  /*1b30*/  @P2 FFMA R9, R23, R35, R0 ;  /* 0x0000002317092223 */ /* 0x000fe20000000000 */
[----:B------:R-:W-:Y:S01]  /*1b40*/  SEL R10, R10, RZ, !P2 ;  /* 0x000000ff0a0a7207 */ /* 0x000fe20005000000 */
[----:B------:R-:W-:Y:S01]  /*1b50*/  @P2 FFMA R10, R21, R15, R6 ;  /* 0x0000000f150a2223 */ /* 0x000fe20000000006 */
[----:B------:R-:W-:-:S02]  /*1b60*/  SEL R28, R28, RZ, !P3 ;  /* 0x000000ff1c1c7207 */ /* 0x000fc40005800000 */
[----:B------:R-:W-:Y:S02]  /*1b70*/  SEL R29, R29, RZ, !P3 ;  /* 0x000000ff1d1d7207 */ /* 0x000fe40005800000 */
[----:B------:R-:W-:Y:S02]  /*1b80*/  SEL R30, R30, RZ, !P3 ;  /* 0x000000ff1e1e7207 */ /* 0x000fe40005800000 */
[----:B------:R-:W-:Y:S01]  /*1b90*/  SEL R31, R31, RZ, !P3 ;  /* 0x000000ff1f1f7207 */ /* 0x000fe20005800000 */
[----:B------:R-:W-:Y:S01]  /*1ba0*/  STG.E.128 desc[UR4][R38.64], R8 ;  /* 0x0000000826007986 */ /* 0x000fe2000c101d04 */
[----:B--2---:R-:W-:Y:S02]  /*1bb0*/  SEL R5, R16, RZ, P1 ;  /* 0x000000ff10057207 */ /* 0x004fe40000800000 */
[----:B------:R-:W-:Y:S02]  /*1bc0*/  SEL R17, R17, RZ, P1 ;  /* 0x000000ff11117207 */ /* 0x000fe40000800000 */
[----:B------:R-:W-:-:S02]  /*1bd0*/  SEL R18, R18, RZ, P1 ;  /* 0x000000ff12127207 */ /* 0x000fc40000800000 */
[----:B------:R-:W-:Y:S01]  /*1be0*/  SEL R16, R19, RZ, P1 ;  /* 0x000000ff13107207 */ /* 0x000fe20000800000 */
[----:B------:R-:W-:Y:S01]  /*1bf0*/  FADD R12, -R5, R12 ;  /* 0x0000000c050c7221 */ /* 0x000fe20000000100 */
[----:B------:R-:W-:Y:S01]  /*1c00*/  FADD R14, -R17, R14 ;  /* 0x0000000e110e7221 */ /* 0x000fe20000000100 */
[----:B------:R-:W-:Y:S02]  /*1c10*/  FADD R13, -R18, R13 ;  /* 0x0000000d120d7221 */ /* 0x000fe40000000100 */
[----:B------:R-:W-:Y:S01]  /*1c20*/  FADD R3, -R16, R3 ;  /* 0x0000000310037221 */ /* 0x000fe20000000100 */
[----:B------:R-:W-:Y:S01]  /*1c30*/  @P3 FFMA R28, R12, R26, R5 ;  /* 0x0000001a0c1c3223 */ /* 0x000fe20000000005 */
[----:B------:R-:W-:Y:S01]  /*1c40*/  @P3 FFMA R29, R14, R25, R17 ;  /* 0x000000190e1d3223 */ /* 0x000fe20000000011 */
[----:B------:R-:W-:Y:S01]  /*1c50*/  @P3 FFMA R30, R13, R22, R18 ;  /* 0x000000160d1e3223 */ /* 0x000fe20000000012 */
[----:B------:R-:W-:-:S05]  /*1c60*/  @P3 FFMA R31, R3, R7, R16 ;  /* 0x00000007031f3223 */ /* 0x000fca0000000010 */
[----:B------:R-:W-:Y:S01]  /*1c70*/  STG.E.128 desc[UR4][R38.64+0x800], R28 ;  /* 0x0008001c26007986 */ /* 0x000fe2000c101d04 */
[----:B------:R-:W-:Y:S05]  /*1c80*/  EXIT ;  /* 0x000000000000794d */ /* 0x000fea0003800000 */
.L_x_0:
[----:B------:R-:W-:-:S00]  /*1c90*/  BRA `(.L_x_0) ;  /* 0xfffffffc00fc7947 */ /* 0x000fc0000383ffff */
[----:B------:R-:W-:-:S00]  /*1ca0*/  NOP ;  /* 0x0000000000007918 */ /* 0x000fc00000000000 */
        /* <DEDUP_REMOVED lines=13> */
.L_x_1:


//--------------------- .nv.constant0.triton_poi_fused_cat_23 --------------------------
	.section	.nv.constant0.triton_poi_fused_cat_23,"a",@progbits
	.sectionflags	@""
	.align	4
.nv.constant0.triton_poi_fused_cat_23:
	.zero		604
